	.target	sm_90a

	.elftype	@"ET_EXEC"


//--------------------- .note.nv.tkinfo           --------------------------
	.section	.note.nv.tkinfo,"",@"SHT_NOTE"
	.sectionflags	@"SHF_NOTE_NV_TKINFO"
	.tkinfo
        /*0018*/ 	.word	0x00000002
        /*0030*/ 	.string	""
        /*0030*/ 	.string	"ptxas"
        /*0030*/ 	.string	"Cuda compilation tools, release 13.0, V13.0.88"
        /*0030*/ 	.string	"Build cuda_13.0.r13.0/compiler.36424714_0"
        /*0030*/ 	.string	"-arch sm_90a -m 64 "



//--------------------- .note.nv.cuinfo           --------------------------
	.section	.note.nv.cuinfo,"",@"SHT_NOTE"
	.sectionflags	@"SHF_NOTE_NV_CUINFO"
        /*0018*/ 	.short	0x0002
        /*001a*/ 	.short	0x005a
        /*001c*/ 	.short	0x0082
	.zero		2


//--------------------- .nv.info                  --------------------------
	.section	.nv.info,"",@"SHT_CUDA_INFO"
	.align	4


	//----- nvinfo : EIATTR_REGCOUNT
	.align		4
        /*0000*/ 	.byte	0x04, 0x2f
        /*0002*/ 	.short	(.L_12 - .L_11)
	.align		4
.L_11:
        /*0004*/ 	.word	index@(_ZN7cutlass13device_kernelINS_4gemm6kernel13GemmUniversalIN4cute5tupleIJiiiiEEENS1_10collective13CollectiveMmaINS1_37MainloopSm90TmaGmmaWarpSpecializedFP8ILi3ENS5_IJNS4_1CILi1EEESB_SB_EEENS1_35KernelTmaWarpSpecializedCooperativeEEENS5_IJNSA_ILi256EEENSA_ILi128EEENSA_ILi32EEEEEENS_12float_e5m2_tENS5_IJlSB_lEEESJ_SK_NS4_8TiledMMAINS4_8MMA_AtomIJNS4_4SM904GMMA31MMA_64x128x32_F32E5M2E5M2_SS_TNILNSO_7ScaleInE1ELSQ_1EEEEEENS4_6LayoutINS5_IJNSA_ILi2EEESB_SB_EEENS5_IJSB_NSA_ILi0EEESW_EEEEENS5_IJNS4_10UnderscoreESZ_SZ_EEEEENS4_13SM90_TMA_LOADENS4_14ComposedLayoutINS4_7SwizzleILi1ELi4ELi3EEENS4_18smem_ptr_flag_bitsILi8EEENST_INS5_IJNSA_ILi8EEESH_EEENS5_IJSH_SB_EEEEEEEvNS4_8identityES12_S1C_vS1D_EENS_8epilogue10collective6detail29Sm90TmaWarpSpecializedAdapterINS1G_15DefaultEpilogueISJ_SK_SK_NS1F_6thread17LinearCombinationISJ_Li1EffLNS1K_9ScaleType4KindE0ELNS_15FloatRoundStyleE2ESJ_EENS1_15EpilogueDefaultEEEEEvvEEEEvNT_6ParamsE)
        /*0008*/ 	.word	0x000000a8


	//----- nvinfo : EIATTR_FRAME_SIZE
	.align		4
.L_12:
        /*000c*/ 	.byte	0x04, 0x11
        /*000e*/ 	.short	(.L_14 - .L_13)
	.align		4
.L_13:
        /*0010*/ 	.word	index@(_ZN7cutlass13device_kernelINS_4gemm6kernel13GemmUniversalIN4cute5tupleIJiiiiEEENS1_10collective13CollectiveMmaINS1_37MainloopSm90TmaGmmaWarpSpecializedFP8ILi3ENS5_IJNS4_1CILi1EEESB_SB_EEENS1_35KernelTmaWarpSpecializedCooperativeEEENS5_IJNSA_ILi256EEENSA_ILi128EEENSA_ILi32EEEEEENS_12float_e5m2_tENS5_IJlSB_lEEESJ_SK_NS4_8TiledMMAINS4_8MMA_AtomIJNS4_4SM904GMMA31MMA_64x128x32_F32E5M2E5M2_SS_TNILNSO_7ScaleInE1ELSQ_1EEEEEENS4_6LayoutINS5_IJNSA_ILi2EEESB_SB_EEENS5_IJSB_NSA_ILi0EEESW_EEEEENS5_IJNS4_10UnderscoreESZ_SZ_EEEEENS4_13SM90_TMA_LOADENS4_14ComposedLayoutINS4_7SwizzleILi1ELi4ELi3EEENS4_18smem_ptr_flag_bitsILi8EEENST_INS5_IJNSA_ILi8EEESH_EEENS5_IJSH_SB_EEEEEEEvNS4_8identityES12_S1C_vS1D_EENS_8epilogue10collective6detail29Sm90TmaWarpSpecializedAdapterINS1G_15DefaultEpilogueISJ_SK_SK_NS1F_6thread17LinearCombinationISJ_Li1EffLNS1K_9ScaleType4KindE0ELNS_15FloatRoundStyleE2ESJ_EENS1_15EpilogueDefaultEEEEEvvEEEEvNT_6ParamsE)
        /*0014*/ 	.word	0x00000100


	//----- nvinfo : EIATTR_MIN_STACK_SIZE
	.align		4
.L_14:
        /*0018*/ 	.byte	0x04, 0x12
        /*001a*/ 	.short	(.L_16 - .L_15)
	.align		4
.L_15:
        /*001c*/ 	.word	index@(_ZN7cutlass13device_kernelINS_4gemm6kernel13GemmUniversalIN4cute5tupleIJiiiiEEENS1_10collective13CollectiveMmaINS1_37MainloopSm90TmaGmmaWarpSpecializedFP8ILi3ENS5_IJNS4_1CILi1EEESB_SB_EEENS1_35KernelTmaWarpSpecializedCooperativeEEENS5_IJNSA_ILi256EEENSA_ILi128EEENSA_ILi32EEEEEENS_12float_e5m2_tENS5_IJlSB_lEEESJ_SK_NS4_8TiledMMAINS4_8MMA_AtomIJNS4_4SM904GMMA31MMA_64x128x32_F32E5M2E5M2_SS_TNILNSO_7ScaleInE1ELSQ_1EEEEEENS4_6LayoutINS5_IJNSA_ILi2EEESB_SB_EEENS5_IJSB_NSA_ILi0EEESW_EEEEENS5_IJNS4_10UnderscoreESZ_SZ_EEEEENS4_13SM90_TMA_LOADENS4_14ComposedLayoutINS4_7SwizzleILi1ELi4ELi3EEENS4_18smem_ptr_flag_bitsILi8EEENST_INS5_IJNSA_ILi8EEESH_EEENS5_IJSH_SB_EEEEEEEvNS4_8identityES12_S1C_vS1D_EENS_8epilogue10collective6detail29Sm90TmaWarpSpecializedAdapterINS1G_15DefaultEpilogueISJ_SK_SK_NS1F_6thread17LinearCombinationISJ_Li1EffLNS1K_9ScaleType4KindE0ELNS_15FloatRoundStyleE2ESJ_EENS1_15EpilogueDefaultEEEEEvvEEEEvNT_6ParamsE)
        /*0020*/ 	.word	0x00000100
.L_16:


//--------------------- .nv.compat                --------------------------
	.section	.nv.compat,"",@"SHT_CUDA_COMPAT_INFO"
	.align	4
        /*0000*/ 	.byte	0x02, 0x09, 0x01, 0x00, 0x02, 0x02, 0x04, 0x00, 0x02, 0x05, 0x05, 0x00, 0x03, 0x07, 0x01, 0x01
        /*0010*/ 	.byte	0x02, 0x03, 0x01, 0x00, 0x02, 0x06, 0x01, 0x00, 0x04, 0x0b, 0x08, 0x00, 0x00, 0x00, 0x00, 0x00
        /*0020*/ 	.byte	0x00, 0x00, 0x00, 0x00


//--------------------- .nv.info._ZN7cutlass13device_kernelINS_4gemm6kernel13GemmUniversalIN4cute5tupleIJiiiiEEENS1_10collective13CollectiveMmaINS1_37MainloopSm90TmaGmmaWarpSpecializedFP8ILi3ENS5_IJNS4_1CILi1EEESB_SB_EEENS1_35KernelTmaWarpSpecializedCooperativeEEENS5_IJNSA_ILi256EEENSA_ILi128EEENSA_ILi32EEEEEENS_12float_e5m2_tENS5_IJlSB_lEEESJ_SK_NS4_8TiledMMAINS4_8MMA_AtomIJNS4_4SM904GMMA31MMA_64x128x32_F32E5M2E5M2_SS_TNILNSO_7ScaleInE1ELSQ_1EEEEEENS4_6LayoutINS5_IJNSA_ILi2EEESB_SB_EEENS5_IJSB_NSA_ILi0EEESW_EEEEENS5_IJNS4_10UnderscoreESZ_SZ_EEEEENS4_13SM90_TMA_LOADENS4_14ComposedLayoutINS4_7SwizzleILi1ELi4ELi3EEENS4_18smem_ptr_flag_bitsILi8EEENST_INS5_IJNSA_ILi8EEESH_EEENS5_IJSH_SB_EEEEEEEvNS4_8identityES12_S1C_vS1D_EENS_8epilogue10collective6detail29Sm90TmaWarpSpecializedAdapterINS1G_15DefaultEpilogueISJ_SK_SK_NS1F_6thread17LinearCombinationISJ_Li1EffLNS1K_9ScaleType4KindE0ELNS_15FloatRoundStyleE2ESJ_EENS1_15EpilogueDefaultEEEEEvvEEEEvNT_6ParamsE --------------------------
	.section	.nv.info._ZN7cutlass13device_kernelINS_4gemm6kernel13GemmUniversalIN4cute5tupleIJiiiiEEENS1_10collective13CollectiveMmaINS1_37MainloopSm90TmaGmmaWarpSpecializedFP8ILi3ENS5_IJNS4_1CILi1EEESB_SB_EEENS1_35KernelTmaWarpSpecializedCooperativeEEENS5_IJNSA_ILi256EEENSA_ILi128EEENSA_ILi32EEEEEENS_12float_e5m2_tENS5_IJlSB_lEEESJ_SK_NS4_8TiledMMAINS4_8MMA_AtomIJNS4_4SM904GMMA31MMA_64x128x32_F32E5M2E5M2_SS_TNILNSO_7ScaleInE1ELSQ_1EEEEEENS4_6LayoutINS5_IJNSA_ILi2EEESB_SB_EEENS5_IJSB_NSA_ILi0EEESW_EEEEENS5_IJNS4_10UnderscoreESZ_SZ_EEEEENS4_13SM90_TMA_LOADENS4_14ComposedLayoutINS4_7SwizzleILi1ELi4ELi3EEENS4_18smem_ptr_flag_bitsILi8EEENST_INS5_IJNSA_ILi8EEESH_EEENS5_IJSH_SB_EEEEEEEvNS4_8identityES12_S1C_vS1D_EENS_8epilogue10collective6detail29Sm90TmaWarpSpecializedAdapterINS1G_15DefaultEpilogueISJ_SK_SK_NS1F_6thread17LinearCombinationISJ_Li1EffLNS1K_9ScaleType4KindE0ELNS_15FloatRoundStyleE2ESJ_EENS1_15EpilogueDefaultEEEEEvvEEEEvNT_6ParamsE,"",@"SHT_CUDA_INFO"
	.sectionflags	@""
	.align	4


	//----- nvinfo : EIATTR_CUDA_API_VERSION
	.align		4
        /*0000*/ 	.byte	0x04, 0x37
        /*0002*/ 	.short	(.L_18 - .L_17)
.L_17:
        /*0004*/ 	.word	0x00000082


	//----- nvinfo : EIATTR_KPARAM_INFO
	.align		4
.L_18:
        /*0008*/ 	.byte	0x04, 0x17
        /*000a*/ 	.short	(.L_20 - .L_19)
.L_19:
        /*000c*/ 	.word	0x00000000
        /*0010*/ 	.short	0x0000
        /*0012*/ 	.short	0x0070
        /*0014*/ 	.byte	0x00, 0xf0, 0x01, 0x10


	//----- nvinfo : EIATTR_SPARSE_MMA_MASK
	.align		4
.L_20:
        /*0018*/ 	.byte	0x03, 0x50
        /*001a*/ 	.short	0x0000


	//----- nvinfo : EIATTR_MAXREG_COUNT
	.align		4
        /*001c*/ 	.byte	0x03, 0x1b
        /*001e*/ 	.short	0x00a8


	//----- nvinfo : EIATTR_NUM_BARRIERS
	.align		4
        /*0020*/ 	.byte	0x02, 0x4c
        /*0022*/ 	.byte	0x01
	.zero		1


	//----- nvinfo : EIATTR_ANNOTATIONS
	.align		4
        /*0024*/ 	.byte	0x04, 0x55
        /*0026*/ 	.short	(.L_22 - .L_21)


	//   ....[0]....
.L_21:
        /*0028*/ 	.word	0x00000001
        /*002c*/ 	.byte	0x70, 0x05, 0x00, 0x00, 0x01, 0x00, 0x00, 0x00, 0x90, 0x05, 0x00, 0x00, 0x01, 0x00, 0x00, 0x00
        /* <DEDUP_REMOVED lines=193> */
        /*0c4c*/ 	.byte	0xa0, 0x00, 0x01, 0x00


	//----- nvinfo : EIATTR_MERCURY_ISA_VERSION
	.align		4
.L_22:
        /*0c50*/ 	.byte	0x03, 0x5f
        /*0c52*/ 	.short	0x0101


	//----- nvinfo : EIATTR_INT_WARP_WIDE_INSTR_OFFSETS
	.align		4
        /*0c54*/ 	.byte	0x04, 0x31
        /*0c56*/ 	.short	(.L_24 - .L_23)


	//   ....[0]....
.L_23:
        /*0c58*/ 	.word	0x00000440


	//   ....[1]....
        /*0c5c*/ 	.word	0x00000450


	//   ....[2]....
        /*0c60*/ 	.word	0x00000580


	//----- nvinfo : EIATTR_COOP_GROUP_MASK_REGIDS
	.align		4
.L_24:
        /*0c64*/ 	.byte	0x04, 0x29
        /*0c66*/ 	.short	(.L_26 - .L_25)


	//   ....[0]....
.L_25:
        /*0c68*/ 	.word	0xffffffff


	//   ....[1]....
        /*0c6c*/ 	.word	0xffffffff


	//   ....[2]....
        /*0c70*/ 	.word	0xffffffff


	//   ....[3]....
        /*0c74*/ 	.word	0xffffffff


	//   ....[4]....
        /*0c78*/ 	.word	0xffffffff


	//----- nvinfo : EIATTR_COOP_GROUP_INSTR_OFFSETS
	.align		4
.L_26:
        /*0c7c*/ 	.byte	0x04, 0x28
        /*0c7e*/ 	.short	(.L_28 - .L_27)


	//   ....[0]....
.L_27:
        /*0c80*/ 	.word	0x00000070


	//   ....[1]....
        /*0c84*/ 	.word	0x00000080


	//   ....[2]....
        /*0c88*/ 	.word	0x000001a0


	//   ....[3]....
        /*0c8c*/ 	.word	0x00000390


	//   ....[4]....
        /*0c90*/ 	.word	0x000012d0


	//----- nvinfo : EIATTR_REG_RECONFIG
	.align		4
.L_28:
        /*0c94*/ 	.byte	0x01, 0x54
	.zero		2


	//----- nvinfo : EIATTR_MBARRIER_INSTR_OFFSETS
	.align		4
        /*0c98*/ 	.byte	0x04, 0x39
        /*0c9a*/ 	.short	(.L_30 - .L_29)


	//   ....[0]....
.L_29:
        /*0c9c*/ 	.word	0x00000320
        /*0ca0*/ 	.word	0x000000ff
        /*0ca4*/ 	.word	0x00000000
        /*0ca8*/ 	.short	0x0100
        /*0caa*/ 	.byte	0x09
	.zero		1


	//   ....[1]....
        /*0cac*/ 	.word	0x00000330
        /*0cb0*/ 	.word	0x000000ff
        /*0cb4*/ 	.word	0x00000018
        /*0cb8*/ 	.short	0x0100
        /*0cba*/ 	.byte	0x09
	.zero		1


	//   ....[2]....
        /*0cbc*/ 	.word	0x00000340
        /*0cc0*/ 	.word	0x000000ff
        /*0cc4*/ 	.word	0x00000008
        /*0cc8*/ 	.short	0x0100
        /*0cca*/ 	.byte	0x09
	.zero		1


	//   ....[3]....
        /*0ccc*/ 	.word	0x00000350
        /*0cd0*/ 	.word	0x000000ff
        /*0cd4*/ 	.word	0x00000020
        /*0cd8*/ 	.short	0x0100
        /*0cda*/ 	.byte	0x09
	.zero		1


	//   ....[4]....
        /*0cdc*/ 	.word	0x00000360
        /*0ce0*/ 	.word	0x000000ff
        /*0ce4*/ 	.word	0x00000010
        /*0ce8*/ 	.short	0x0100
        /*0cea*/ 	.byte	0x09
	.zero		1


	//   ....[5]....
        /*0cec*/ 	.word	0x00000370
        /*0cf0*/ 	.word	0x000000ff
        /*0cf4*/ 	.word	0x00000028
        /*0cf8*/ 	.short	0x0100
        /*0cfa*/ 	.byte	0x09
	.zero		1


	//   ....[6]....
        /*0cfc*/ 	.word	0x000005b0
        /*0d00*/ 	.word	0x000000ff
        /*0d04*/ 	.word	0x00000040
        /*0d08*/ 	.short	0x0100
        /*0d0a*/ 	.byte	0x06
	.zero		1


	//   ....[7]....
        /*0d0c*/ 	.word	0x000005c0
        /*0d10*/ 	.word	0x000000ff
        /*0d14*/ 	.word	0x00000048
        /*0d18*/ 	.short	0x0100
        /*0d1a*/ 	.byte	0x06
	.zero		1


	//   ....[8]....
        /*0d1c*/ 	.word	0x00001ae0
        /*0d20*/ 	.word	0x000000ff
        /*0d24*/ 	.word	0x00000000
        /*0d28*/ 	.short	0x010a
        /*0d2a*/ 	.byte	0x07
	.zero		1


	//   ....[9]....
        /*0d2c*/ 	.word	0x00001b40
        /*0d30*/ 	.word	0x000000ff
        /*0d34*/ 	.word	0x00000000
        /*0d38*/ 	.short	0x010a
        /*0d3a*/ 	.byte	0x07
	.zero		1


	//   ....[10]....
        /*0d3c*/ 	.word	0x00002d10
        /*0d40*/ 	.word	0x000000ff
        /*0d44*/ 	.word	0x00000000
        /*0d48*/ 	.short	0x010a
        /*0d4a*/ 	.byte	0x09
	.zero		1


	//   ....[11]....
        /*0d4c*/ 	.word	0x00002d50
        /*0d50*/ 	.word	0x000000ff
        /*0d54*/ 	.word	0x00000000
        /*0d58*/ 	.short	0x010a
        /*0d5a*/ 	.byte	0x09
	.zero		1


	//   ....[12]....
        /*0d5c*/ 	.word	0x00003d50
        /*0d60*/ 	.word	0x000000ff
        /*0d64*/ 	.word	0x00000000
        /*0d68*/ 	.short	0x0101
        /*0d6a*/ 	.byte	0x08
	.zero		1


	//   ....[13]....
        /*0d6c*/ 	.word	0x00004f20
        /*0d70*/ 	.word	0x000000ff
        /*0d74*/ 	.word	0x00000000
        /*0d78*/ 	.short	0x0101
        /*0d7a*/ 	.byte	0x08
	.zero		1


	//   ....[14]....
        /*0d7c*/ 	.word	0x0000f350
        /*0d80*/ 	.word	0x0000000d
        /*0d84*/ 	.word	0x00000018
        /*0d88*/ 	.short	0x010a
        /*0d8a*/ 	.byte	0x3f
	.zero		1


	//   ....[15]....
        /*0d8c*/ 	.word	0x0000f710
        /*0d90*/ 	.word	0x00000004
        /*0d94*/ 	.word	0x00000048
        /*0d98*/ 	.short	0x0101
        /*0d9a*/ 	.byte	0x3f
	.zero		1


	//   ....[16]....
        /*0d9c*/ 	.word	0x0000fe80
        /*0da0*/ 	.word	0x00000007
        /*0da4*/ 	.word	0x00000000
        /*0da8*/ 	.short	0x010a
        /*0daa*/ 	.byte	0x3f
	.zero		1


	//   ....[17]....
        /*0dac*/ 	.word	0x0000ff00
        /*0db0*/ 	.word	0x00000009
        /*0db4*/ 	.word	0x00000000
        /*0db8*/ 	.short	0x010a
        /*0dba*/ 	.byte	0x3f
	.zero		1


	//   ....[18]....
        /*0dbc*/ 	.word	0x0000ff90
        /*0dc0*/ 	.word	0x00000003
        /*0dc4*/ 	.word	0x00000000
        /*0dc8*/ 	.short	0x010a
        /*0dca*/ 	.byte	0x3f
	.zero		1


	//   ....[19]....
        /*0dcc*/ 	.word	0x00010000
        /*0dd0*/ 	.word	0x00000003
        /*0dd4*/ 	.word	0x00000000
        /*0dd8*/ 	.short	0x010a
        /*0dda*/ 	.byte	0x3f
	.zero		1


	//   ....[20]....
        /*0ddc*/ 	.word	0x00010070
        /*0de0*/ 	.word	0x00000000
        /*0de4*/ 	.word	0x00000000
        /*0de8*/ 	.short	0x010a
        /*0dea*/ 	.byte	0x3f
	.zero		1


	//   ....[21]....
        /*0dec*/ 	.word	0x00010150
        /*0df0*/ 	.word	0x0000000d
        /*0df4*/ 	.word	0x00000018
        /*0df8*/ 	.short	0x010a
        /*0dfa*/ 	.byte	0x3f
	.zero		1


	//   ....[22]....
        /*0dfc*/ 	.word	0x00010230
        /*0e00*/ 	.word	0x00000007
        /*0e04*/ 	.word	0x00000000
        /*0e08*/ 	.short	0x010a
        /*0e0a*/ 	.byte	0x3f
	.zero		1


	//   ....[23]....
        /*0e0c*/ 	.word	0x00010280
        /*0e10*/ 	.word	0x00000009
        /*0e14*/ 	.word	0x00000000
        /*0e18*/ 	.short	0x010a
        /*0e1a*/ 	.byte	0x3f
	.zero		1


	//----- nvinfo : EIATTR_NUM_MBARRIERS
	.align		4
.L_30:
        /*0e1c*/ 	.byte	0x03, 0x38
        /*0e1e*/ 	.short	0x0008


	//----- nvinfo : EIATTR_EXIT_INSTR_OFFSETS
	.align		4
        /*0e20*/ 	.byte	0x04, 0x1c
        /*0e22*/ 	.short	(.L_32 - .L_31)


	//   ....[0]....
.L_31:
        /*0e24*/ 	.word	0x00000620


	//   ....[1]....
        /*0e28*/ 	.word	0x00000f70


	//   ....[2]....
        /*0e2c*/ 	.word	0x0000e990


	//   ....[3]....
        /*0e30*/ 	.word	0x0000efe0


	//   ....[4]....
        /*0e34*/ 	.word	0x0000ffe0


	//----- nvinfo : EIATTR_MAX_THREADS
	.align		4
.L_32:
        /*0e38*/ 	.byte	0x04, 0x05
        /*0e3a*/ 	.short	(.L_34 - .L_33)
.L_33:
        /*0e3c*/ 	.word	0x00000180
        /*0e40*/ 	.word	0x00000001
        /*0e44*/ 	.word	0x00000001


	//----- nvinfo : EIATTR_CRS_STACK_SIZE
	.align		4
.L_34:
        /*0e48*/ 	.byte	0x04, 0x1e
        /*0e4a*/ 	.short	(.L_36 - .L_35)
.L_35:
        /*0e4c*/ 	.word	0x00000000


	//----- nvinfo : EIATTR_CBANK_PARAM_SIZE
	.align		4
.L_36:
        /*0e50*/ 	.byte	0x03, 0x19
        /*0e52*/ 	.short	0x0470


	//----- nvinfo : EIATTR_PARAM_CBANK
	.align		4
        /*0e54*/ 	.byte	0x04, 0x0a
        /*0e56*/ 	.short	(.L_38 - .L_37)
	.align		4
.L_37:
        /*0e58*/ 	.word	index@(.nv.constant0._ZN7cutlass13device_kernelINS_4gemm6kernel13GemmUniversalIN4cute5tupleIJiiiiEEENS1_10collective13CollectiveMmaINS1_37MainloopSm90TmaGmmaWarpSpecializedFP8ILi3ENS5_IJNS4_1CILi1EEESB_SB_EEENS1_35KernelTmaWarpSpecializedCooperativeEEENS5_IJNSA_ILi256EEENSA_ILi128EEENSA_ILi32EEEEEENS_12float_e5m2_tENS5_IJlSB_lEEESJ_SK_NS4_8TiledMMAINS4_8MMA_AtomIJNS4_4SM904GMMA31MMA_64x128x32_F32E5M2E5M2_SS_TNILNSO_7ScaleInE1ELSQ_1EEEEEENS4_6LayoutINS5_IJNSA_ILi2EEESB_SB_EEENS5_IJSB_NSA_ILi0EEESW_EEEEENS5_IJNS4_10UnderscoreESZ_SZ_EEEEENS4_13SM90_TMA_LOADENS4_14ComposedLayoutINS4_7SwizzleILi1ELi4ELi3EEENS4_18smem_ptr_flag_bitsILi8EEENST_INS5_IJNSA_ILi8EEESH_EEENS5_IJSH_SB_EEEEEEEvNS4_8identityES12_S1C_vS1D_EENS_8epilogue10collective6detail29Sm90TmaWarpSpecializedAdapterINS1G_15DefaultEpilogueISJ_SK_SK_NS1F_6thread17LinearCombinationISJ_Li1EffLNS1K_9ScaleType4KindE0ELNS_15FloatRoundStyleE2ESJ_EENS1_15EpilogueDefaultEEEEEvvEEEEvNT_6ParamsE)
        /*0e5c*/ 	.short	0x0210
        /*0e5e*/ 	.short	0x0470


	//----- nvinfo : EIATTR_SW_WAR
	.align		4
.L_38:
        /*0e60*/ 	.byte	0x04, 0x36
        /*0e62*/ 	.short	(.L_40 - .L_39)
.L_39:
        /*0e64*/ 	.word	0x00000008
.L_40:


//--------------------- .nv.callgraph             --------------------------
	.section	.nv.callgraph,"",@"SHT_CUDA_CALLGRAPH"
	.align	4
	.sectionentsize	8
	.align		4
        /*0000*/ 	.word	0x00000000
	.align		4
        /*0004*/ 	.word	0xffffffff
	.align		4
        /*0008*/ 	.word	0x00000000
	.align		4
        /*000c*/ 	.word	0xfffffffe
	.align		4
        /*0010*/ 	.word	0x00000000
	.align		4
        /*0014*/ 	.word	0xfffffffd
	.align		4
        /*0018*/ 	.word	0x00000000
	.align		4
        /*001c*/ 	.word	0xfffffffc


//--------------------- .nv.constant4             --------------------------
	.section	.nv.constant4,"a",@progbits
	.align	8
	.align		8
.nv.constant4:
        /*0000*/ 	.dword	_ZN40_INTERNAL_342d5c29_4_k_cu_5414d7cc_244414cuda3std3__45__cpo5beginE
	.align		8
        /*0008*/ 	.dword	_ZN40_INTERNAL_342d5c29_4_k_cu_5414d7cc_244414cuda3std3__45__cpo3endE
	.align		8
        /*0010*/ 	.dword	_ZN40_INTERNAL_342d5c29_4_k_cu_5414d7cc_244414cuda3std3__45__cpo6cbeginE
	.align		8
        /*0018*/ 	.dword	_ZN40_INTERNAL_342d5c29_4_k_cu_5414d7cc_244414cuda3std3__45__cpo4cendE
	.align		8
        /*0020*/ 	.dword	_ZN40_INTERNAL_342d5c29_4_k_cu_5414d7cc_244414cuda3std3__442_GLOBAL__N__342d5c29_4_k_cu_5414d7cc_244416ignoreE
	.align		8
        /*0028*/ 	.dword	_ZN40_INTERNAL_342d5c29_4_k_cu_5414d7cc_244414cuda3std3__419piecewise_constructE
	.align		8
        /*0030*/ 	.dword	_ZN40_INTERNAL_342d5c29_4_k_cu_5414d7cc_244414cuda3std3__48in_placeE
	.align		8
        /*0038*/ 	.dword	_ZN40_INTERNAL_342d5c29_4_k_cu_5414d7cc_244414cuda3std6ranges3__45__cpo4swapE
	.align		8
        /*0040*/ 	.dword	_ZN40_INTERNAL_342d5c29_4_k_cu_5414d7cc_244414cuda3std6ranges3__45__cpo9iter_moveE
	.align		8
        /*0048*/ 	.dword	_ZN40_INTERNAL_342d5c29_4_k_cu_5414d7cc_244414cute7productE
	.align		8
        /*0050*/ 	.dword	_ZN40_INTERNAL_342d5c29_4_k_cu_5414d7cc_244414cute1_E


//--------------------- .text._ZN7cutlass13device_kernelINS_4gemm6kernel13GemmUniversalIN4cute5tupleIJiiiiEEENS1_10collective13CollectiveMmaINS1_37MainloopSm90TmaGmmaWarpSpecializedFP8ILi3ENS5_IJNS4_1CILi1EEESB_SB_EEENS1_35KernelTmaWarpSpecializedCooperativeEEENS5_IJNSA_ILi256EEENSA_ILi128EEENSA_ILi32EEEEEENS_12float_e5m2_tENS5_IJlSB_lEEESJ_SK_NS4_8TiledMMAINS4_8MMA_AtomIJNS4_4SM904GMMA31MMA_64x128x32_F32E5M2E5M2_SS_TNILNSO_7ScaleInE1ELSQ_1EEEEEENS4_6LayoutINS5_IJNSA_ILi2EEESB_SB_EEENS5_IJSB_NSA_ILi0EEESW_EEEEENS5_IJNS4_10UnderscoreESZ_SZ_EEEEENS4_13SM90_TMA_LOADENS4_14ComposedLayoutINS4_7SwizzleILi1ELi4ELi3EEENS4_18smem_ptr_flag_bitsILi8EEENST_INS5_IJNSA_ILi8EEESH_EEENS5_IJSH_SB_EEEEEEEvNS4_8identityES12_S1C_vS1D_EENS_8epilogue10collective6detail29Sm90TmaWarpSpecializedAdapterINS1G_15DefaultEpilogueISJ_SK_SK_NS1F_6thread17LinearCombinationISJ_Li1EffLNS1K_9ScaleType4KindE0ELNS_15FloatRoundStyleE2ESJ_EENS1_15EpilogueDefaultEEEEEvvEEEEvNT_6ParamsE --------------------------
	.section	.text._ZN7cutlass13device_kernelINS_4gemm6kernel13GemmUniversalIN4cute5tupleIJiiiiEEENS1_10collective13CollectiveMmaINS1_37MainloopSm90TmaGmmaWarpSpecializedFP8ILi3ENS5_IJNS4_1CILi1EEESB_SB_EEENS1_35KernelTmaWarpSpecializedCooperativeEEENS5_IJNSA_ILi256EEENSA_ILi128EEENSA_ILi32EEEEEENS_12float_e5m2_tENS5_IJlSB_lEEESJ_SK_NS4_8TiledMMAINS4_8MMA_AtomIJNS4_4SM904GMMA31MMA_64x128x32_F32E5M2E5M2_SS_TNILNSO_7ScaleInE1ELSQ_1EEEEEENS4_6LayoutINS5_IJNSA_ILi2EEESB_SB_EEENS5_IJSB_NSA_ILi0EEESW_EEEEENS5_IJNS4_10UnderscoreESZ_SZ_EEEEENS4_13SM90_TMA_LOADENS4_14ComposedLayoutINS4_7SwizzleILi1ELi4ELi3EEENS4_18smem_ptr_flag_bitsILi8EEENST_INS5_IJNSA_ILi8EEESH_EEENS5_IJSH_SB_EEEEEEEvNS4_8identityES12_S1C_vS1D_EENS_8epilogue10collective6detail29Sm90TmaWarpSpecializedAdapterINS1G_15DefaultEpilogueISJ_SK_SK_NS1F_6thread17LinearCombinationISJ_Li1EffLNS1K_9ScaleType4KindE0ELNS_15FloatRoundStyleE2ESJ_EENS1_15EpilogueDefaultEEEEEvvEEEEvNT_6ParamsE,"ax",@progbits
	.align	128
.text._ZN7cutlass13device_kernelINS_4gemm6kernel13GemmUniversalIN4cute5tupleIJiiiiEEENS1_10collective13CollectiveMmaINS1_37MainloopSm90TmaGmmaWarpSpecializedFP8ILi3ENS5_IJNS4_1CILi1EEESB_SB_EEENS1_35KernelTmaWarpSpecializedCooperativeEEENS5_IJNSA_ILi256EEENSA_ILi128EEENSA_ILi32EEEEEENS_12float_e5m2_tENS5_IJlSB_lEEESJ_SK_NS4_8TiledMMAINS4_8MMA_AtomIJNS4_4SM904GMMA31MMA_64x128x32_F32E5M2E5M2_SS_TNILNSO_7ScaleInE1ELSQ_1EEEEEENS4_6LayoutINS5_IJNSA_ILi2EEESB_SB_EEENS5_IJSB_NSA_ILi0EEESW_EEEEENS5_IJNS4_10UnderscoreESZ_SZ_EEEEENS4_13SM90_TMA_LOADENS4_14ComposedLayoutINS4_7SwizzleILi1ELi4ELi3EEENS4_18smem_ptr_flag_bitsILi8EEENST_INS5_IJNSA_ILi8EEESH_EEENS5_IJSH_SB_EEEEEEEvNS4_8identityES12_S1C_vS1D_EENS_8epilogue10collective6detail29Sm90TmaWarpSpecializedAdapterINS1G_15DefaultEpilogueISJ_SK_SK_NS1F_6thread17LinearCombinationISJ_Li1EffLNS1K_9ScaleType4KindE0ELNS_15FloatRoundStyleE2ESJ_EENS1_15EpilogueDefaultEEEEEvvEEEEvNT_6ParamsE:
        .type           _ZN7cutlass13device_kernelINS_4gemm6kernel13GemmUniversalIN4cute5tupleIJiiiiEEENS1_10collective13CollectiveMmaINS1_37MainloopSm90TmaGmmaWarpSpecializedFP8ILi3ENS5_IJNS4_1CILi1EEESB_SB_EEENS1_35KernelTmaWarpSpecializedCooperativeEEENS5_IJNSA_ILi256EEENSA_ILi128EEENSA_ILi32EEEEEENS_12float_e5m2_tENS5_IJlSB_lEEESJ_SK_NS4_8TiledMMAINS4_8MMA_AtomIJNS4_4SM904GMMA31MMA_64x128x32_F32E5M2E5M2_SS_TNILNSO_7ScaleInE1ELSQ_1EEEEEENS4_6LayoutINS5_IJNSA_ILi2EEESB_SB_EEENS5_IJSB_NSA_ILi0EEESW_EEEEENS5_IJNS4_10UnderscoreESZ_SZ_EEEEENS4_13SM90_TMA_LOADENS4_14ComposedLayoutINS4_7SwizzleILi1ELi4ELi3EEENS4_18smem_ptr_flag_bitsILi8EEENST_INS5_IJNSA_ILi8EEESH_EEENS5_IJSH_SB_EEEEEEEvNS4_8identityES12_S1C_vS1D_EENS_8epilogue10collective6detail29Sm90TmaWarpSpecializedAdapterINS1G_15DefaultEpilogueISJ_SK_SK_NS1F_6thread17LinearCombinationISJ_Li1EffLNS1K_9ScaleType4KindE0ELNS_15FloatRoundStyleE2ESJ_EENS1_15EpilogueDefaultEEEEEvvEEEEvNT_6ParamsE,@function
        .size           _ZN7cutlass13device_kernelINS_4gemm6kernel13GemmUniversalIN4cute5tupleIJiiiiEEENS1_10collective13CollectiveMmaINS1_37MainloopSm90TmaGmmaWarpSpecializedFP8ILi3ENS5_IJNS4_1CILi1EEESB_SB_EEENS1_35KernelTmaWarpSpecializedCooperativeEEENS5_IJNSA_ILi256EEENSA_ILi128EEENSA_ILi32EEEEEENS_12float_e5m2_tENS5_IJlSB_lEEESJ_SK_NS4_8TiledMMAINS4_8MMA_AtomIJNS4_4SM904GMMA31MMA_64x128x32_F32E5M2E5M2_SS_TNILNSO_7ScaleInE1ELSQ_1EEEEEENS4_6LayoutINS5_IJNSA_ILi2EEESB_SB_EEENS5_IJSB_NSA_ILi0EEESW_EEEEENS5_IJNS4_10UnderscoreESZ_SZ_EEEEENS4_13SM90_TMA_LOADENS4_14ComposedLayoutINS4_7SwizzleILi1ELi4ELi3EEENS4_18smem_ptr_flag_bitsILi8EEENST_INS5_IJNSA_ILi8EEESH_EEENS5_IJSH_SB_EEEEEEEvNS4_8identityES12_S1C_vS1D_EENS_8epilogue10collective6detail29Sm90TmaWarpSpecializedAdapterINS1G_15DefaultEpilogueISJ_SK_SK_NS1F_6thread17LinearCombinationISJ_Li1EffLNS1K_9ScaleType4KindE0ELNS_15FloatRoundStyleE2ESJ_EENS1_15EpilogueDefaultEEEEEvvEEEEvNT_6ParamsE,(.L_x_327 - _ZN7cutlass13device_kernelINS_4gemm6kernel13GemmUniversalIN4cute5tupleIJiiiiEEENS1_10collective13CollectiveMmaINS1_37MainloopSm90TmaGmmaWarpSpecializedFP8ILi3ENS5_IJNS4_1CILi1EEESB_SB_EEENS1_35KernelTmaWarpSpecializedCooperativeEEENS5_IJNSA_ILi256EEENSA_ILi128EEENSA_ILi32EEEEEENS_12float_e5m2_tENS5_IJlSB_lEEESJ_SK_NS4_8TiledMMAINS4_8MMA_AtomIJNS4_4SM904GMMA31MMA_64x128x32_F32E5M2E5M2_SS_TNILNSO_7ScaleInE1ELSQ_1EEEEEENS4_6LayoutINS5_IJNSA_ILi2EEESB_SB_EEENS5_IJSB_NSA_ILi0EEESW_EEEEENS5_IJNS4_10UnderscoreESZ_SZ_EEEEENS4_13SM90_TMA_LOADENS4_14ComposedLayoutINS4_7SwizzleILi1ELi4ELi3EEENS4_18smem_ptr_flag_bitsILi8EEENST_INS5_IJNSA_ILi8EEESH_EEENS5_IJSH_SB_EEEEEEEvNS4_8identityES12_S1C_vS1D_EENS_8epilogue10collective6detail29Sm90TmaWarpSpecializedAdapterINS1G_15DefaultEpilogueISJ_SK_SK_NS1F_6thread17LinearCombinationISJ_Li1EffLNS1K_9ScaleType4KindE0ELNS_15FloatRoundStyleE2ESJ_EENS1_15EpilogueDefaultEEEEEvvEEEEvNT_6ParamsE)
        .other          _ZN7cutlass13device_kernelINS_4gemm6kernel13GemmUniversalIN4cute5tupleIJiiiiEEENS1_10collective13CollectiveMmaINS1_37MainloopSm90TmaGmmaWarpSpecializedFP8ILi3ENS5_IJNS4_1CILi1EEESB_SB_EEENS1_35KernelTmaWarpSpecializedCooperativeEEENS5_IJNSA_ILi256EEENSA_ILi128EEENSA_ILi32EEEEEENS_12float_e5m2_tENS5_IJlSB_lEEESJ_SK_NS4_8TiledMMAINS4_8MMA_AtomIJNS4_4SM904GMMA31MMA_64x128x32_F32E5M2E5M2_SS_TNILNSO_7ScaleInE1ELSQ_1EEEEEENS4_6LayoutINS5_IJNSA_ILi2EEESB_SB_EEENS5_IJSB_NSA_ILi0EEESW_EEEEENS5_IJNS4_10UnderscoreESZ_SZ_EEEEENS4_13SM90_TMA_LOADENS4_14ComposedLayoutINS4_7SwizzleILi1ELi4ELi3EEENS4_18smem_ptr_flag_bitsILi8EEENST_INS5_IJNSA_ILi8EEESH_EEENS5_IJSH_SB_EEEEEEEvNS4_8identityES12_S1C_vS1D_EENS_8epilogue10collective6detail29Sm90TmaWarpSpecializedAdapterINS1G_15DefaultEpilogueISJ_SK_SK_NS1F_6thread17LinearCombinationISJ_Li1EffLNS1K_9ScaleType4KindE0ELNS_15FloatRoundStyleE2ESJ_EENS1_15EpilogueDefaultEEEEEvvEEEEvNT_6ParamsE,@"STO_CUDA_ENTRY STV_DEFAULT"
_ZN7cutlass13device_kernelINS_4gemm6kernel13GemmUniversalIN4cute5tupleIJiiiiEEENS1_10collective13CollectiveMmaINS1_37MainloopSm90TmaGmmaWarpSpecializedFP8ILi3ENS5_IJNS4_1CILi1EEESB_SB_EEENS1_35KernelTmaWarpSpecializedCooperativeEEENS5_IJNSA_ILi256EEENSA_ILi128EEENSA_ILi32EEEEEENS_12float_e5m2_tENS5_IJlSB_lEEESJ_SK_NS4_8TiledMMAINS4_8MMA_AtomIJNS4_4SM904GMMA31MMA_64x128x32_F32E5M2E5M2_SS_TNILNSO_7ScaleInE1ELSQ_1EEEEEENS4_6LayoutINS5_IJNSA_ILi2EEESB_SB_EEENS5_IJSB_NSA_ILi0EEESW_EEEEENS5_IJNS4_10UnderscoreESZ_SZ_EEEEENS4_13SM90_TMA_LOADENS4_14ComposedLayoutINS4_7SwizzleILi1ELi4ELi3EEENS4_18smem_ptr_flag_bitsILi8EEENST_INS5_IJNSA_ILi8EEESH_EEENS5_IJSH_SB_EEEEEEEvNS4_8identityES12_S1C_vS1D_EENS_8epilogue10collective6detail29Sm90TmaWarpSpecializedAdapterINS1G_15DefaultEpilogueISJ_SK_SK_NS1F_6thread17LinearCombinationISJ_Li1EffLNS1K_9ScaleType4KindE0ELNS_15FloatRoundStyleE2ESJ_EENS1_15EpilogueDefaultEEEEEvvEEEEvNT_6ParamsE:
[----:B------:R-:W0:Y:S02]  /*0000*/  LDC R1, c[0x0][0x28] ;  /* 0x00000a00ff017b82 */ /* 0x000e240000000800 */
[----:B0-----:R-:W-:Y:S01]  /*0010*/  VIADD R1, R1, 0xffffff00 ;  /* 0xffffff0001017836 */ /* 0x001fe20000000000 */
[----:B------:R-:W0:Y:S01]  /*0020*/  S2R R2, SR_TID.X ;  /* 0x0000000000027919 */ /* 0x000e220000002100 */
[----:B------:R-:W-:Y:S01]  /*0030*/  ELECT P0, URZ, PT ;  /* 0x00000000003f782f */ /* 0x000fe20003800000 */
[----:B------:R-:W-:Y:S01]  /*0040*/  BSSY B0, `(.L_x_0) ;  /* 0x0000015000007945 */ /* 0x000fe20003800000 */
[--C-:B0-----:R-:W-:Y:S02]  /*0050*/  SHF.R.U32.HI R0, RZ, 0x5, R2.reuse ;  /* 0x00000005ff007819 */ /* 0x101fe40000011602 */
[----:B------:R-:W-:-:S03]  /*0060*/  SHF.R.U32.HI R2, RZ, 0x7, R2 ;  /* 0x00000007ff027819 */ /* 0x000fc60000011602 */
[----:B------:R-:W0:Y:S04]  /*0070*/  SHFL.IDX PT, R3, R0, RZ, 0x1f ;  /* 0x00001fff00037589 */ /* 0x000e2800000e0000 */
[----:B------:R-:W1:Y:S01]  /*0080*/  SHFL.IDX PT, R2, R2, RZ, 0x1f ;  /* 0x00001fff02027589 */ /* 0x000e6200000e0000 */
[----:B0-----:R-:W-:Y:S02]  /*0090*/  R2UR UR4, R3 ;  /* 0x00000000030472ca */ /* 0x001fe400000e0000 */
[----:B-1----:R-:W-:-:S11]  /*00a0*/  R2UR UR6, R2 ;  /* 0x00000000020672ca */ /* 0x002fd600000e0000 */
[----:B------:R-:W-:Y:S02]  /*00b0*/  USHF.R.S32.HI UR5, URZ, 0x1f, UR4 ;  /* 0x0000001f3f057899 */ /* 0x000fe40008011404 */
[----:B------:R-:W-:Y:S02]  /*00c0*/  ISETP.NE.OR P0, PT, RZ, UR4, !P0 ;  /* 0x00000004ff007c0c */ /* 0x000fe4000c705670 */
[----:B------:R-:W-:-:S04]  /*00d0*/  ULEA.HI UR5, UR5, UR4, URZ, 0x2 ;  /* 0x0000000405057291 */ /* 0x000fc8000f8f103f */
[----:B------:R-:W-:-:S04]  /*00e0*/  ULOP3.LUT UR5, UR5, 0xfffffffc, URZ, 0xc0, !UPT ;  /* 0xfffffffc05057892 */ /* 0x000fc8000f8ec03f */
[----:B------:R-:W-:-:S03]  /*00f0*/  UIADD3 UR8, UR4, -UR5, URZ ;  /* 0x8000000504087290 */ /* 0x000fc6000fffe03f */
[----:B------:R-:W-:Y:S09]  /*0100*/  @P0 BRA `(.L_x_1) ;  /* 0x0000000000200947 */ /* 0x000ff20003800000 */
[----:B------:R-:W-:Y:S02]  /*0110*/  ULDC.64 UR4, c[0x0][0x198] ;  /* 0x0000660000047ab9 */ /* 0x000fe40000000a00 */
[----:B------:R-:W-:Y:S02]  /*0120*/  UIADD3 UR10, UP0, UR4, 0xf0, URZ ;  /* 0x000000f0040a7890 */ /* 0x000fe4000ff1e03f */
[----:B------:R-:W-:Y:S02]  /*0130*/  UIADD3 UR4, UP1, UR4, 0x1f0, URZ ;  /* 0x000001f004047890 */ /* 0x000fe4000ff3e03f */
[----:B------:R-:W-:Y:S02]  /*0140*/  UIADD3.X UR11, URZ, UR5, URZ, UP0, !UPT ;  /* 0x000000053f0b7290 */ /* 0x000fe400087fe43f */
[----:B------:R-:W-:-:S07]  /*0150*/  UIADD3.X UR5, URZ, UR5, URZ, UP1, !UPT ;  /* 0x000000053f057290 */ /* 0x000fce0008ffe43f */
[----:B------:R0:W-:Y:S02]  /*0160*/  UTMACCTL.PF [UR10] ;  /* 0x000000000a0079b9 */ /* 0x0001e40008040000 */
[----:B------:R0:W-:Y:S02]  /*0170*/  UTMACCTL.PF [UR4] ;  /* 0x00000000040079b9 */ /* 0x0001e40008040000 */
[----:B0-----:R-:W-:Y:S01]  /*0180*/  NOP ;  /* 0x0000000000007918 */ /* 0x001fe20000000000 */
.L_x_1:
[----:B------:R-:W-:Y:S05]  /*0190*/  BSYNC B0 ;  /* 0x0000000000007941 */ /* 0x000fea0003800000 */
.L_x_0:
[----:B------:R-:W0:Y:S01]  /*01a0*/  SHFL.IDX PT, R2, R0, RZ, 0x1f ;  /* 0x00001fff00027589 */ /* 0x000e2200000e0000 */
[----:B------:R-:W-:Y:S01]  /*01b0*/  UISETP.NE.AND UP0, UPT, UR8, 0x3, UPT ;  /* 0x000000030800788c */ /* 0x000fe2000bf05270 */
[----:B------:R-:W-:Y:S01]  /*01c0*/  ISETP.NE.AND P1, PT, RZ, UR6, PT ;  /* 0x00000006ff007c0c */ /* 0x000fe2000bf25270 */
[----:B------:R-:W-:Y:S02]  /*01d0*/  UIADD3 UR10, UR6, -0x1, URZ ;  /* 0xffffffff060a7890 */ /* 0x000fe4000fffe03f */
[----:B------:R-:W-:Y:S02]  /*01e0*/  UISETP.EQ.OR UP0, UPT, UR8, URZ, !UP0 ;  /* 0x0000003f0800728c */ /* 0x000fe4000c702670 */
[----:B------:R-:W-:Y:S02]  /*01f0*/  UISETP.GE.U32.AND UP1, UPT, UR10, 0x2, UPT ;  /* 0x000000020a00788c */ /* 0x000fe4000bf26070 */
[----:B------:R-:W-:-:S04]  /*0200*/  UISETP.EQ.AND UP0, UPT, UR6, URZ, UP0 ;  /* 0x0000003f0600728c */ /* 0x000fc80008702270 */
[----:B------:R-:W-:-:S04]  /*0210*/  USEL UR13, URZ, 0x1, !UP0 ;  /* 0x000000013f0d7887 */ /* 0x000fc8000c000000 */
[----:B------:R-:W-:Y:S01]  /*0220*/  USEL UR13, UR13, 0x2, UP1 ;  /* 0x000000020d0d7887 */ /* 0x000fe20008800000 */
[----:B0-----:R-:W-:-:S13]  /*0230*/  ISETP.NE.AND P0, PT, R2, RZ, PT ;  /* 0x000000ff0200720c */ /* 0x001fda0003f05270 */
[----:B------:R-:W-:Y:S05]  /*0240*/  @P0 BRA `(.L_x_2) ;  /* 0x0000000000500947 */ /* 0x000fea0003800000 */
[----:B------:R-:W0:Y:S01]  /*0250*/  S2UR UR9, SR_CgaCtaId ;  /* 0x00000000000979c3 */ /* 0x000e220000008800 */
[----:B------:R-:W-:Y:S01]  /*0260*/  UMOV UR4, 0x400 ;  /* 0x0000040000047882 */ /* 0x000fe20000000000 */
[----:B------:R-:W-:Y:S01]  /*0270*/  UMOV UR5, 0x1 ;  /* 0x0000000100057882 */ /* 0x000fe20000000000 */
[----:B------:R-:W-:Y:S01]  /*0280*/  UMOV UR6, 0x100 ;  /* 0x0000010000067882 */ /* 0x000fe20000000000 */
[----:B------:R-:W-:Y:S01]  /*0290*/  ELECT P0, URZ, PT ;  /* 0x00000000003f782f */ /* 0x000fe20003800000 */
[----:B------:R-:W-:-:S04]  /*02a0*/  UIADD3 UR6, -UR6, 0x100000, URZ ;  /* 0x0010000006067890 */ /* 0x000fc8000fffe13f */
[----:B------:R-:W-:Y:S02]  /*02b0*/  USHF.L.U32 UR7, UR6, 0xb, URZ ;  /* 0x0000000b06077899 */ /* 0x000fe4000800063f */
[----:B------:R-:W-:Y:S02]  /*02c0*/  USHF.L.U32 UR6, UR6, 0x1, URZ ;  /* 0x0000000106067899 */ /* 0x000fe4000800063f */
[----:B0-----:R-:W-:Y:S02]  /*02d0*/  ULEA UR9, UR9, UR4, 0x18 ;  /* 0x0000000409097291 */ /* 0x001fe4000f8ec03f */
[----:B------:R-:W-:-:S04]  /*02e0*/  UIADD3 UR4, -UR5, 0x100000, URZ ;  /* 0x0010000005047890 */ /* 0x000fc8000fffe13f */
[----:B------:R-:W-:Y:S02]  /*02f0*/  USHF.L.U32 UR5, UR4, 0xb, URZ ;  /* 0x0000000b04057899 */ /* 0x000fe4000800063f */
[----:B------:R-:W-:Y:S01]  /*0300*/  USHF.L.U32 UR4, UR4, 0x1, URZ ;  /* 0x0000000104047899 */ /* 0x000fe2000800063f */
[----:B------:R-:W0:Y:S11]  /*0310*/  FENCE.VIEW.ASYNC.S ;  /* 0x00000000000073c6 */ /* 0x000e360000000000 */
[----:B0-----:R0:W1:Y:S01]  /*0320*/  SYNCS.EXCH.64 URZ, [UR9], UR4 ;  /* 0x00000004093f75b2 */ /* 0x0010620008000100 */
[----:B------:R0:W2:Y:S01]  /*0330*/  SYNCS.EXCH.64 URZ, [UR9+0x18], UR6 ;  /* 0x00001806093f75b2 */ /* 0x0000a20008000100 */
[----:B------:R0:W3:Y:S01]  /*0340*/  SYNCS.EXCH.64 URZ, [UR9+0x8], UR4 ;  /* 0x00000804093f75b2 */ /* 0x0000e20008000100 */
[----:B------:R0:W4:Y:S01]  /*0350*/  SYNCS.EXCH.64 URZ, [UR9+0x20], UR6 ;  /* 0x00002006093f75b2 */ /* 0x0001220008000100 */
[----:B------:R0:W0:Y:S01]  /*0360*/  SYNCS.EXCH.64 URZ, [UR9+0x10], UR4 ;  /* 0x00001004093f75b2 */ /* 0x0000220008000100 */
[----:B------:R0:W0:Y:S01]  /*0370*/  SYNCS.EXCH.64 URZ, [UR9+0x28], UR6 ;  /* 0x00002806093f75b2 */ /* 0x0000220008000100 */
[----:B------:R-:W-:Y:S01]  /*0380*/  NOP ;  /* 0x0000000000007918 */ /* 0x000fe20000000000 */
.L_x_2:
[----:B------:R-:W5:Y:S01]  /*0390*/  SHFL.IDX PT, R0, R0, RZ, 0x1f ;  /* 0x00001fff00007589 */ /* 0x000f6200000e0000 */
[----:B------:R-:W1:Y:S01]  /*03a0*/  LDC R2, c[0x0][0x65c] ;  /* 0x00019700ff027b82 */ /* 0x000e620000000800 */
[----:B------:R-:W-:Y:S01]  /*03b0*/  ELECT P0, URZ, PT ;  /* 0x00000000003f782f */ /* 0x000fe20003800000 */
[----:B------:R-:W-:Y:S01]  /*03c0*/  IMAD.MOV.U32 R3, RZ, RZ, RZ ;  /* 0x000000ffff037224 */ /* 0x000fe200078e00ff */
[----:B0-----:R-:W-:Y:S01]  /*03d0*/  UMOV UR4, 0x20 ;  /* 0x0000002000047882 */ /* 0x001fe20000000000 */
[----:B------:R-:W-:Y:S01]  /*03e0*/  NOP ;  /* 0x0000000000007918 */ /* 0x000fe20000000000 */
[----:B------:R-:W-:Y:S01]  /*03f0*/  NOP ;  /* 0x0000000000007918 */ /* 0x000fe20000000000 */
[----:B-----5:R-:W-:Y:S02]  /*0400*/  ISETP.NE.OR P0, PT, R0, RZ, !P0 ;  /* 0x000000ff0000720c */ /* 0x020fe40004705670 */
[----:B-1----:R-:W-:Y:S01]  /*0410*/  ISETP.NE.AND P4, PT, R2, 0x1, PT ;  /* 0x000000010200780c */ /* 0x002fe20003f85270 */
[----:B------:R-:W0:Y:S01]  /*0420*/  S2R R0, SR_CTAID.Y ;  /* 0x0000000000007919 */ /* 0x000e220000002600 */
[----:B------:R-:W1:Y:S09]  /*0430*/  S2R R2, SR_CTAID.X ;  /* 0x0000000000027919 */ /* 0x000e720000002500 */
[----:B------:R-:W-:Y:S01]  /*0440*/  VOTEU.ALL UP0, P0 ;  /* 0x00000000003f7886 */ /* 0x000fe20000000000 */
[----:B------:R-:W-:Y:S01]  /*0450*/  VOTEU.ALL UP1, P0 ;  /* 0x00000000003f7886 */ /* 0x000fe20000020000 */
[----:B------:R-:W1:Y:S01]  /*0460*/  @P4 LDC R7, c[0x0][0x10] ;  /* 0x00000400ff074b82 */ /* 0x000e620000000800 */
[----:B------:R-:W-:-:S02]  /*0470*/  @P4 IMAD.MOV.U32 R5, RZ, RZ, RZ ;  /* 0x000000ffff054224 */ /* 0x000fc400078e00ff */
[----:B------:R-:W-:Y:S01]  /*0480*/  @P4 IMAD.MOV.U32 R11, RZ, RZ, RZ ;  /* 0x000000ffff0b4224 */ /* 0x000fe200078e00ff */
[----:B------:R-:W-:Y:S01]  /*0490*/  @!UP0 UMOV UR6, 0x400 ;  /* 0x0000040000068882 */ /* 0x000fe20000000000 */
[----:B------:R-:W-:-:S04]  /*04a0*/  @!UP0 UIADD3 UR4, -UR4, 0x100000, URZ ;  /* 0x0010000004048890 */ /* 0x000fc8000fffe13f */
[----:B------:R-:W-:Y:S02]  /*04b0*/  @!UP0 USHF.L.U32 UR5, UR4, 0xb, URZ ;  /* 0x0000000b04058899 */ /* 0x000fe4000800063f */
[----:B------:R-:W-:Y:S01]  /*04c0*/  @!UP0 USHF.L.U32 UR4, UR4, 0x1, URZ ;  /* 0x0000000104048899 */ /* 0x000fe2000800063f */
[----:B------:R-:W5:Y:S08]  /*04d0*/  @!P4 LDC R9, c[0x0][0xc] ;  /* 0x00000300ff09cb82 */ /* 0x000f700000000800 */
[----:B------:R-:W2:Y:S01]  /*04e0*/  @!UP0 S2UR UR7, SR_CgaCtaId ;  /* 0x00000000000789c3 */ /* 0x000ea20000008800 */
[----:B0-----:R-:W-:-:S04]  /*04f0*/  @P4 IMAD.MOV.U32 R4, RZ, RZ, R0 ;  /* 0x000000ffff044224 */ /* 0x001fc800078e0000 */
[----:B-1----:R-:W-:-:S04]  /*0500*/  @P4 IMAD.WIDE.U32 R6, R2, R7, R4 ;  /* 0x0000000702064225 */ /* 0x002fc800078e0004 */
[----:B------:R-:W-:Y:S02]  /*0510*/  @P4 IMAD.MOV.U32 R16, RZ, RZ, R6 ;  /* 0x000000ffff104224 */ /* 0x000fe400078e0006 */
[----:B------:R-:W-:Y:S02]  /*0520*/  @P4 IMAD.IADD R17, R7, 0x1, R11 ;  /* 0x0000000107114824 */ /* 0x000fe400078e020b */
[----:B-----5:R-:W-:-:S04]  /*0530*/  @!P4 IMAD.WIDE.U32 R4, R9, R0, R2 ;  /* 0x000000000904c225 */ /* 0x020fc800078e0002 */
[----:B------:R-:W-:Y:S02]  /*0540*/  @!P4 IMAD.MOV.U32 R16, RZ, RZ, R4 ;  /* 0x000000ffff10c224 */ /* 0x000fe400078e0004 */
[----:B------:R-:W-:Y:S01]  /*0550*/  @!P4 IMAD.MOV.U32 R17, RZ, RZ, R5 ;  /* 0x000000ffff11c224 */ /* 0x000fe200078e0005 */
[----:B--2---:R-:W-:Y:S02]  /*0560*/  @!UP0 ULEA UR6, UR7, UR6, 0x18 ;  /* 0x0000000607068291 */ /* 0x004fe4000f8ec03f */
[----:B------:R0:W-:Y:S01]  /*0570*/  STL [R1+0x7c], R16 ;  /* 0x00007c1001007387 */ /* 0x0001e20000100800 */
[----:B------:R-:W-:-:S03]  /*0580*/  VOTEU.ALL UP0, P0 ;  /* 0x00000000003f7886 */ /* 0x000fc60000000000 */
[----:B------:R0:W-:Y:S04]  /*0590*/  STL [R1+0x78], R17 ;  /* 0x0000781101007387 */ /* 0x0001e80000100800 */
[----:B------:R-:W1:Y:S02]  /*05a0*/  FENCE.VIEW.ASYNC.S ;  /* 0x00000000000073c6 */ /* 0x000e640000000000 */
[----:B-1----:R0:W3:Y:S01]  /*05b0*/  @!UP0 SYNCS.EXCH.64 URZ, [UR6+0x40], UR4 ;  /* 0x00004004063f85b2 */ /* 0x0020e20008000100 */
[----:B------:R0:W3:Y:S01]  /*05c0*/  @!UP1 SYNCS.EXCH.64 URZ, [UR6+0x48], UR4 ;  /* 0x00004804063f95b2 */ /* 0x0000e20008000100 */
[----:B------:R-:W-:Y:S01]  /*05d0*/  NOP ;  /* 0x0000000000007918 */ /* 0x000fe20000000000 */
[----:B---34-:R-:W-:Y:S06]  /*05e0*/  BAR.SYNC.DEFER_BLOCKING 0x0 ;  /* 0x0000000000007b1d */ /* 0x018fec0000010000 */
[----:B0-----:R-:W-:Y:S05]  /*05f0*/  @!P1 BRA `(.L_x_3) ;  /* 0x000000e000e89947 */ /* 0x001fea0003800000 */
[----:B------:R-:W-:-:S06]  /*0600*/  UISETP.GT.U32.AND UP0, UPT, UR10, 0x1, UPT ;  /* 0x000000010a00788c */ /* 0x000fcc000bf04070 */
[----:B------:R-:W-:-:S13]  /*0610*/  PLOP3.LUT P0, PT, PT, PT, UP0, 0x80, 0x0 ;  /* 0x000000000000781c */ /* 0x000fda0003f0f008 */
[----:B------:R-:W-:Y:S05]  /*0620*/  @P0 EXIT ;  /* 0x000000000000094d */ /* 0x000fea0003800000 */
[----:B------:R-:W-:Y:S01]  /*0630*/  IMAD.MOV.U32 R6, RZ, RZ, -0x1 ;  /* 0xffffffffff067424 */ /* 0x000fe200078e00ff */
[----:B------:R-:W-:Y:S01]  /*0640*/  ULDC.64 UR4, c[0x0][0x650] ;  /* 0x0001940000047ab9 */ /* 0x000fe20000000a00 */
[----:B------:R-:W-:Y:S01]  /*0650*/  IMAD.MOV.U32 R5, RZ, RZ, -0x1 ;  /* 0xffffffffff057424 */ /* 0x000fe200078e00ff */
[----:B------:R-:W-:Y:S01]  /*0660*/  ISETP.GE.U32.AND P0, PT, R16, UR4, PT ;  /* 0x0000000410007c0c */ /* 0x000fe2000bf06070 */
[----:B------:R-:W-:Y:S01]  /*0670*/  UMOV UR22, 0xffffffff ;  /* 0xffffffff00167882 */ /* 0x000fe20000000000 */
[----:B------:R0:W-:Y:S01]  /*0680*/  STL [R1+0x84], R6 ;  /* 0x0000840601007387 */ /* 0x0001e20000100800 */
[----:B------:R-:W-:Y:S02]  /*0690*/  PRMT R4, RZ, 0x7610, R4 ;  /* 0x00007610ff047816 */ /* 0x000fe40000000004 */
[----:B------:R-:W-:Y:S01]  /*06a0*/  ISETP.GE.U32.AND.EX P0, PT, R17, UR5, PT, P0 ;  /* 0x0000000511007c0c */ /* 0x000fe2000bf06100 */
[----:B------:R0:W-:-:S12]  /*06b0*/  STL [R1+0x80], R5 ;  /* 0x0000800501007387 */ /* 0x0001d80000100800 */
[----:B0-----:R-:W-:Y:S05]  /*06c0*/  @P0 BRA `(.L_x_4) ;  /* 0x0000000400680947 */ /* 0x001fea0003800000 */
[----:B------:R-:W0:Y:S01]  /*06d0*/  LDC.64 R12, c[0x0][0x628] ;  /* 0x00018a00ff0c7b82 */ /* 0x000e220000000a00 */
[----:B------:R-:W-:Y:S02]  /*06e0*/  IMAD.MOV.U32 R4, RZ, RZ, R16 ;  /* 0x000000ffff047224 */ /* 0x000fe400078e0010 */
[----:B------:R-:W-:-:S05]  /*06f0*/  IMAD.MOV.U32 R5, RZ, RZ, R17 ;  /* 0x000000ffff057224 */ /* 0x000fca00078e0011 */
[----:B------:R-:W1:Y:S08]  /*0700*/  LDC R10, c[0x0][0x630] ;  /* 0x00018c00ff0a7b82 */ /* 0x000e700000000800 */
[----:B------:R-:W2:Y:S01]  /*0710*/  LDC.64 R14, c[0x0][0x620] ;  /* 0x00018800ff0e7b82 */ /* 0x000ea20000000a00 */
[----:B0-----:R-:W-:-:S04]  /*0720*/  ISETP.NE.U32.AND P0, PT, R12, RZ, PT ;  /* 0x000000ff0c00720c */ /* 0x001fc80003f05070 */
[----:B------:R-:W-:-:S13]  /*0730*/  ISETP.NE.AND.EX P0, PT, R13, RZ, PT, P0 ;  /* 0x000000ff0d00720c */ /* 0x000fda0003f05300 */
[----:B-12---:R-:W-:Y:S05]  /*0740*/  @!P0 BRA `(.L_x_5) ;  /* 0x0000000000288947 */ /* 0x006fea0003800000 */
[----:B------:R-:W0:Y:S02]  /*0750*/  LDC R9, c[0x0][0x634] ;  /* 0x00018d00ff097b82 */ /* 0x000e240000000800 */
[----:B0-----:R-:W-:-:S05]  /*0760*/  IADD3 R9, P0, R16, R9, RZ ;  /* 0x0000000910097210 */ /* 0x001fca0007f1e0ff */
[----:B------:R-:W-:-:S04]  /*0770*/  IMAD.X R11, RZ, RZ, R17, P0 ;  /* 0x000000ffff0b7224 */ /* 0x000fc800000e0611 */
[----:B------:R-:W-:-:S04]  /*0780*/  IMAD.WIDE.U32 R4, R11, R12, RZ ;  /* 0x0000000c0b047225 */ /* 0x000fc800078e00ff */
[----:B------:R-:W-:-:S04]  /*0790*/  IMAD.WIDE.U32 R6, P0, R9, R13, R4 ;  /* 0x0000000d09067225 */ /* 0x000fc80007800004 */
[----:B------:R-:W-:-:S04]  /*07a0*/  IMAD.WIDE.U32 R4, R9, R12, RZ ;  /* 0x0000000c09047225 */ /* 0x000fc800078e00ff */
[----:B------:R-:W-:Y:S01]  /*07b0*/  IMAD.X R9, RZ, RZ, RZ, P0 ;  /* 0x000000ffff097224 */ /* 0x000fe200000e06ff */
[----:B------:R-:W-:Y:S01]  /*07c0*/  IADD3 RZ, P0, R5, R6, RZ ;  /* 0x0000000605ff7210 */ /* 0x000fe20007f1e0ff */
[----:B------:R-:W-:-:S04]  /*07d0*/  IMAD.MOV.U32 R8, RZ, RZ, R7 ;  /* 0x000000ffff087224 */ /* 0x000fc800078e0007 */
[----:B------:R-:W-:-:S08]  /*07e0*/  IMAD.WIDE.U32.X R4, R11, R13, R8, P0 ;  /* 0x0000000d0b047225 */ /* 0x000fd000000e0408 */
.L_x_5:
[-CC-:B------:R-:W-:Y:S01]  /*07f0*/  SHF.R.U64 R24, R4, R10.reuse, R5.reuse ;  /* 0x0000000a04187219 */ /* 0x180fe20000001205 */
[----:B------:R-:W0:Y:S01]  /*0800*/  LDC R8, c[0x0][0x618] ;  /* 0x00018600ff087b82 */ /* 0x000e220000000800 */
[----:B------:R-:W-:Y:S01]  /*0810*/  SHF.R.U32.HI R4, RZ, R10, R5 ;  /* 0x0000000aff047219 */ /* 0x000fe20000011605 */
[----:B------:R-:W-:Y:S01]  /*0820*/  ULDC UR4, c[0x0][0x150] ;  /* 0x0000540000047ab9 */ /* 0x000fe20000000800 */
[----:B------:R-:W-:Y:S01]  /*0830*/  IADD3 R9, P0, RZ, -R24, RZ ;  /* 0x80000018ff097210 */ /* 0x000fe20007f1e0ff */
[----:B------:R-:W-:Y:S01]  /*0840*/  IMAD.MOV.U32 R5, RZ, RZ, R17 ;  /* 0x000000ffff057224 */ /* 0x000fe200078e0011 */
[----:B------:R-:W-:-:S03]  /*0850*/  I2FP.F32.U32 R3, R2 ;  /* 0x0000000200037245 */ /* 0x000fc60000201000 */
[----:B------:R-:W1:Y:S01]  /*0860*/  LDC.64 R18, c[0x0][0x640] ;  /* 0x00019000ff127b82 */ /* 0x000e620000000a00 */
[----:B------:R-:W-:Y:S02]  /*0870*/  IMAD.X R11, RZ, RZ, ~R4, P0 ;  /* 0x000000ffff0b7224 */ /* 0x000fe400000e0e04 */
[----:B------:R-:W-:Y:S01]  /*0880*/  FMUL R3, R3, UR4 ;  /* 0x0000000403037c20 */ /* 0x000fe20008400000 */
[----:B------:R-:W-:Y:S01]  /*0890*/  IMAD.MOV.U32 R4, RZ, RZ, R16 ;  /* 0x000000ffff047224 */ /* 0x000fe200078e0010 */
[----:B------:R-:W-:Y:S01]  /*08a0*/  ULDC UR4, c[0x0][0x154] ;  /* 0x0000550000047ab9 */ /* 0x000fe20000000800 */
[-C--:B------:R-:W-:Y:S02]  /*08b0*/  IMAD R6, R11, R14.reuse, RZ ;  /* 0x0000000e0b067224 */ /* 0x080fe400078e02ff */
[C---:B------:R-:W-:Y:S01]  /*08c0*/  IMAD.WIDE.U32 R4, R9.reuse, R14, R4 ;  /* 0x0000000e09047225 */ /* 0x040fe200078e0004 */
[----:B------:R-:W2:Y:S01]  /*08d0*/  LDC R10, c[0x0][0x608] ;  /* 0x00018200ff0a7b82 */ /* 0x000ea20000000800 */
[----:B------:R-:W3:Y:S02]  /*08e0*/  F2I.U32.TRUNC.NTZ R3, R3 ;  /* 0x0000000300037305 */ /* 0x000ee4000020f000 */
[----:B------:R-:W-:-:S04]  /*08f0*/  IMAD R9, R9, R15, R6 ;  /* 0x0000000f09097224 */ /* 0x000fc800078e0206 */
[----:B------:R-:W-:Y:S01]  /*0900*/  IMAD.IADD R5, R5, 0x1, R9 ;  /* 0x0000000105057824 */ /* 0x000fe200078e0209 */
[----:B------:R-:W4:Y:S01]  /*0910*/  LDC R7, c[0x0][0x144] ;  /* 0x00005100ff077b82 */ /* 0x000f220000000800 */
[----:B------:R-:W-:-:S03]  /*0920*/  IMAD.MOV.U32 R9, RZ, RZ, 0x1 ;  /* 0x00000001ff097424 */ /* 0x000fc600078e00ff */
[----:B0-----:R-:W-:Y:S02]  /*0930*/  SHF.R.U64 R12, R4, R8, R5 ;  /* 0x00000008040c7219 */ /* 0x001fe40000001205 */
[----:B------:R-:W-:Y:S02]  /*0940*/  I2FP.F32.U32 R4, R0 ;  /* 0x0000000000047245 */ /* 0x000fe40000201000 */
[----:B------:R-:W0:Y:S01]  /*0950*/  LDC R14, c[0x0][0x658] ;  /* 0x00019600ff0e7b82 */ /* 0x000e220000000800 */
[----:B-1----:R-:W-:Y:S01]  /*0960*/  ISETP.NE.U32.AND P0, PT, R18, RZ, PT ;  /* 0x000000ff1200720c */ /* 0x002fe20003f05070 */
[----:B---3--:R-:W-:Y:S02]  /*0970*/  IMAD.MOV R6, RZ, RZ, -R3 ;  /* 0x000000ffff067224 */ /* 0x008fe400078e0a03 */
[----:B------:R-:W-:Y:S01]  /*0980*/  FMUL R4, R4, UR4 ;  /* 0x0000000404047c20 */ /* 0x000fe20008400000 */
[----:B------:R-:W-:Y:S01]  /*0990*/  SHF.R.U32.HI R3, RZ, R8, R5 ;  /* 0x00000008ff037219 */ /* 0x000fe20000011605 */
[----:B------:R-:W-:Y:S01]  /*09a0*/  IMAD.MOV.U32 R5, RZ, RZ, -0x1 ;  /* 0xffffffffff057424 */ /* 0x000fe200078e00ff */
[----:B------:R-:W-:Y:S01]  /*09b0*/  ISETP.NE.AND.EX P0, PT, R19, RZ, PT, P0 ;  /* 0x000000ff1300720c */ /* 0x000fe20003f05300 */
[----:B------:R1:W3:Y:S01]  /*09c0*/  F2I.U32.TRUNC.NTZ R11, R4 ;  /* 0x00000004000b7305 */ /* 0x0002e2000020f000 */
[----:B------:R-:W1:Y:S01]  /*09d0*/  LDC R13, c[0x0][0x148] ;  /* 0x00005200ff0d7b82 */ /* 0x000e620000000800 */
[----:B--2---:R-:W-:-:S02]  /*09e0*/  SHF.R.U64 R23, R12, R10, R3 ;  /* 0x0000000a0c177219 */ /* 0x004fc40000001203 */
[----:B------:R-:W-:-:S05]  /*09f0*/  SHF.R.U32.HI R3, RZ, R10, R3 ;  /* 0x0000000aff037219 */ /* 0x000fca0000011603 */
[----:B------:R-:W2:Y:S01]  /*0a00*/  LDC R17, c[0x0][0x600] ;  /* 0x00018000ff117b82 */ /* 0x000ea20000000800 */
[----:B----4-:R-:W-:-:S07]  /*0a10*/  IMAD R8, R7, R6, R2 ;  /* 0x0000000607087224 */ /* 0x010fce00078e0202 */
[----:B------:R-:W4:Y:S01]  /*0a20*/  LDC R16, c[0x0][0x648] ;  /* 0x00019200ff107b82 */ /* 0x000f220000000800 */
[-C--:B0-----:R-:W-:Y:S02]  /*0a30*/  SHF.L.U32 R2, R5, R14.reuse, RZ ;  /* 0x0000000e05027219 */ /* 0x081fe400000006ff */
[--C-:B------:R-:W-:Y:S02]  /*0a40*/  SHF.R.U64 R22, R23, R14, R3.reuse ;  /* 0x0000000e17167219 */ /* 0x100fe40000001203 */
[----:B------:R-:W-:Y:S02]  /*0a50*/  LOP3.LUT R10, RZ, R2, RZ, 0x33, !PT ;  /* 0x00000002ff0a7212 */ /* 0x000fe400078e33ff */
[-C--:B------:R-:W-:Y:S01]  /*0a60*/  SHF.R.U32.HI R3, RZ, R14.reuse, R3 ;  /* 0x0000000eff037219 */ /* 0x080fe20000011603 */
[----:B------:R-:W0:Y:S01]  /*0a70*/  LDC R21, c[0x0][0x638] ;  /* 0x00018e00ff157b82 */ /* 0x000e220000000800 */
[----:B------:R-:W-:Y:S01]  /*0a80*/  SHF.L.U32 R9, R9, R14, RZ ;  /* 0x0000000e09097219 */ /* 0x000fe200000006ff */
[----:B------:R-:W-:-:S06]  /*0a90*/  IMAD.MOV.U32 R2, RZ, RZ, R22 ;  /* 0x000000ffff027224 */ /* 0x000fcc00078e0016 */
[----:B------:R-:W0:Y:S01]  /*0aa0*/  LDC R20, c[0x0][0x610] ;  /* 0x00018400ff147b82 */ /* 0x000e220000000800 */
[----:B-1-3--:R-:W-:Y:S05]  /*0ab0*/  @!P0 BRA `(.L_x_6) ;  /* 0x0000000000288947 */ /* 0x00afea0003800000 */
[----:B------:R-:W1:Y:S02]  /*0ac0*/  LDC R7, c[0x0][0x64c] ;  /* 0x00019300ff077b82 */ /* 0x000e640000000800 */
[----:B-1----:R-:W-:-:S05]  /*0ad0*/  IADD3 R7, P0, R22, R7, RZ ;  /* 0x0000000716077210 */ /* 0x002fca0007f1e0ff */
        /* <DEDUP_REMOVED lines=8> */
.L_x_6:
[----:B----4-:R-:W-:Y:S01]  /*0b60*/  SHF.R.U64 R2, R2, R16, R3 ;  /* 0x0000001002027219 */ /* 0x010fe20000001203 */
[----:B--2---:R-:W-:Y:S01]  /*0b70*/  VIADD R3, R17, 0xffffffff ;  /* 0xffffffff11037836 */ /* 0x004fe20000000000 */
[----:B------:R-:W-:Y:S01]  /*0b80*/  LOP3.LUT R10, R23, R10, RZ, 0xc0, !PT ;  /* 0x0000000a170a7212 */ /* 0x000fe200078ec0ff */
[----:B------:R-:W-:Y:S01]  /*0b90*/  IMAD.MOV R11, RZ, RZ, -R11 ;  /* 0x000000ffff0b7224 */ /* 0x000fe200078e0a0b */
[----:B------:R-:W-:Y:S01]  /*0ba0*/  R2UR UR22, R24 ;  /* 0x00000000181672ca */ /* 0x000fe200000e0000 */
[----:B------:R-:W-:Y:S01]  /*0bb0*/  IMAD.MOV R4, RZ, RZ, -R2 ;  /* 0x000000ffff047224 */ /* 0x000fe200078e0a02 */
[----:B------:R-:W-:Y:S01]  /*0bc0*/  LOP3.LUT R3, R12, R3, RZ, 0xc0, !PT ;  /* 0x000000030c037212 */ /* 0x000fe200078ec0ff */
[----:B------:R-:W-:Y:S02]  /*0bd0*/  @P4 IMAD R8, R13, R11, R0 ;  /* 0x0000000b0d084224 */ /* 0x000fe400078e0200 */
[----:B------:R-:W-:Y:S02]  /*0be0*/  IMAD R9, R9, R2, R10 ;  /* 0x0000000209097224 */ /* 0x000fe400078e020a */
[----:B0-----:R-:W-:-:S02]  /*0bf0*/  IMAD R0, R4, R21, R22 ;  /* 0x0000001504007224 */ /* 0x001fc400078e0216 */
[----:B------:R-:W-:Y:S02]  /*0c00*/  IMAD R8, R9, R20, R8 ;  /* 0x0000001409087224 */ /* 0x000fe400078e0208 */
[----:B------:R-:W-:Y:S02]  /*0c10*/  IMAD R3, R0, R17, R3 ;  /* 0x0000001100037224 */ /* 0x000fe400078e0203 */
[----:B------:R-:W-:-:S03]  /*0c20*/  IMAD.MOV.U32 R4, RZ, RZ, 0x1 ;  /* 0x00000001ff047424 */ /* 0x000fc600078e00ff */
[----:B------:R-:W-:Y:S02]  /*0c30*/  SEL R2, R3, R8, !P4 ;  /* 0x0000000803027207 */ /* 0x000fe40006000000 */
[----:B------:R-:W-:-:S03]  /*0c40*/  SEL R0, R8, R3, !P4 ;  /* 0x0000000308007207 */ /* 0x000fc60006000000 */
[----:B------:R0:W-:Y:S04]  /*0c50*/  STL [R1+0x80], R2 ;  /* 0x0000800201007387 */ /* 0x0001e80000100800 */
[----:B------:R0:W-:Y:S02]  /*0c60*/  STL [R1+0x84], R0 ;  /* 0x0000840001007387 */ /* 0x0001e40000100800 */
.L_x_4:
[----:B------:R-:W-:-:S08]  /*0c70*/  NOP ;  /* 0x0000000000007918 */ /* 0x000fd00000000000 */
[----:B------:R-:W1:Y:S02]  /*0c80*/  USETMAXREG.TRY_ALLOC.CTAPOOL UP0, 0xe8 ;  /* 0x000000e8000079c8 */ /* 0x000e640008000600 */
[----:B-1----:R-:W-:-:S13]  /*0c90*/  PLOP3.LUT P0, PT, PT, PT, UP0, 0x80, 0x0 ;  /* 0x000000000000781c */ /* 0x002fda0003f0f008 */
[----:B------:R-:W-:Y:S05]  /*0ca0*/  @!P0 BRA `(.L_x_4) ;  /* 0xfffffffc00f08947 */ /* 0x000fea000383ffff */
[----:B------:R-:W-:Y:S01]  /*0cb0*/  ULDC.64 UR4, c[0x0][0x598] ;  /* 0x0001660000047ab9 */ /* 0x000fe20000000a00 */
[----:B------:R-:W-:Y:S01]  /*0cc0*/  ULDC.64 UR16, c[0x0][0x208] ;  /* 0x0000820000107ab9 */ /* 0x000fe20000000a00 */
[----:B------:R-:W-:-:S04]  /*0cd0*/  ISETP.NE.U32.AND P0, PT, RZ, UR4, PT ;  /* 0x00000004ff007c0c */ /* 0x000fc8000bf05070 */
[----:B------:R-:W-:-:S13]  /*0ce0*/  ISETP.NE.AND.EX P0, PT, RZ, UR5, PT, P0 ;  /* 0x00000005ff007c0c */ /* 0x000fda000bf05300 */
[----:B------:R-:W-:Y:S05]  /*0cf0*/  @!P0 BRA `(.L_x_7) ;  /* 0x0000000000208947 */ /* 0x000fea0003800000 */
[----:B0-----:R-:W0:Y:S02]  /*0d00*/  LDC.64 R2, c[0x0][0x598] ;  /* 0x00016600ff027b82 */ /* 0x001e240000000a00 */
[----:B0-----:R-:W2:Y:S02]  /*0d10*/  LDG.E.64 R2, desc[UR16][R2.64] ;  /* 0x0000001002027981 */ /* 0x001ea4000c1e1b00 */
[----:B--2---:R-:W-:-:S04]  /*0d20*/  ISETP.NE.U32.AND P0, PT, R2, RZ, PT ;  /* 0x000000ff0200720c */ /* 0x004fc80003f05070 */
[----:B------:R-:W-:-:S13]  /*0d30*/  ISETP.NE.AND.EX P0, PT, R3, RZ, PT, P0 ;  /* 0x000000ff0300720c */ /* 0x000fda0003f05300 */
[----:B------:R-:W-:Y:S05]  /*0d40*/  @!P0 BRA `(.L_x_7) ;  /* 0x00000000000c8947 */ /* 0x000fea0003800000 */
[----:B------:R-:W2:Y:S02]  /*0d50*/  LD.E R2, desc[UR16][R2.64] ;  /* 0x0000001002027980 */ /* 0x000ea4000c101900 */
[----:B--2---:R-:W-:Y:S01]  /*0d60*/  R2UR UR20, R2 ;  /* 0x00000000021472ca */ /* 0x004fe200000e0000 */
[----:B------:R-:W-:-:S14]  /*0d70*/  BRA `(.L_x_8) ;  /* 0x0000000000247947 */ /* 0x000fdc0003800000 */
.L_x_7:
[----:B------:R-:W-:Y:S02]  /*0d80*/  ULDC.64 UR4, c[0x0][0x588] ;  /* 0x0001620000047ab9 */ /* 0x000fe40000000a00 */
[----:B------:R-:W-:-:S04]  /*0d90*/  ISETP.NE.U32.AND P0, PT, RZ, UR4, PT ;  /* 0x00000004ff007c0c */ /* 0x000fc8000bf05070 */
[----:B------:R-:W-:-:S13]  /*0da0*/  ISETP.NE.AND.EX P0, PT, RZ, UR5, PT, P0 ;  /* 0x00000005ff007c0c */ /* 0x000fda000bf05300 */
[----:B------:R-:W-:Y:S05]  /*0db0*/  @!P0 BRA `(.L_x_9) ;  /* 0x0000000000108947 */ /* 0x000fea0003800000 */
[----:B0-----:R-:W0:Y:S02]  /*0dc0*/  LDC.64 R2, c[0x0][0x588] ;  /* 0x00016200ff027b82 */ /* 0x001e240000000a00 */
[----:B0-----:R-:W2:Y:S02]  /*0dd0*/  LDG.E R2, desc[UR16][R2.64] ;  /* 0x0000001002027981 */ /* 0x001ea4000c1e1900 */
[----:B--2---:R-:W-:Y:S01]  /*0de0*/  R2UR UR20, R2 ;  /* 0x00000000021472ca */ /* 0x004fe200000e0000 */
[----:B------:R-:W-:-:S14]  /*0df0*/  BRA `(.L_x_8) ;  /* 0x0000000000047947 */ /* 0x000fdc0003800000 */
.L_x_9:
[----:B------:R-:W-:-:S05]  /*0e00*/  ULDC UR20, c[0x0][0x580] ;  /* 0x0001600000147ab9 */ /* 0x000fca0000000800 */
.L_x_8:
[----:B------:R-:W-:Y:S02]  /*0e10*/  ULDC.64 UR4, c[0x0][0x5a0] ;  /* 0x0001680000047ab9 */ /* 0x000fe40000000a00 */
        /* <DEDUP_REMOVED lines=11> */
.L_x_10:
        /* <DEDUP_REMOVED lines=8> */
.L_x_12:
[----:B------:R-:W-:-:S05]  /*0f50*/  ULDC UR21, c[0x0][0x584] ;  /* 0x0001610000157ab9 */ /* 0x000fca0000000800 */
.L_x_11:
[----:B------:R-:W-:-:S13]  /*0f60*/  LOP3.LUT P0, RZ, R4, 0xff, RZ, 0xc0, !PT ;  /* 0x000000ff04ff7812 */ /* 0x000fda000780c0ff */
[----:B------:R-:W-:Y:S05]  /*0f70*/  @!P0 EXIT ;  /* 0x000000000000894d */ /* 0x000fea0003800000 */
[----:B------:R-:W-:Y:S01]  /*0f80*/  ULDC UR4, c[0x0][0x28c] ;  /* 0x0000a30000047ab9 */ /* 0x000fe20000000800 */
[----:B------:R-:W-:Y:S02]  /*0f90*/  ULOP3.LUT UR23, UR13, 0x1, URZ, 0xfc, !UPT ;  /* 0x000000010d177892 */ /* 0x000fe4000f8efc3f */
[----:B------:R-:W-:-:S04]  /*0fa0*/  UIADD3 UR4, UR4, 0x1f, URZ ;  /* 0x0000001f04047890 */ /* 0x000fc8000fffe03f */
[----:B------:R-:W-:-:S04]  /*0fb0*/  USHF.R.S32.HI UR5, URZ, 0x1f, UR4 ;  /* 0x0000001f3f057899 */ /* 0x000fc80008011404 */
[----:B------:R-:W-:-:S03]  /*0fc0*/  ULEA.HI UR5, UR5, UR4, URZ, 0x5 ;  /* 0x0000000405057291 */ /* 0x000fc6000f8f283f */
[----:B------:R-:W-:Y:S01]  /*0fd0*/  UMOV UR4, URZ ;  /* 0x0000003f00047c82 */ /* 0x000fe20008000000 */
[----:B------:R-:W-:-:S03]  /*0fe0*/  USHF.R.S32.HI UR12, URZ, 0x5, UR5 ;  /* 0x000000053f0c7899 */ /* 0x000fc60008011405 */
[----:B------:R-:W-:-:S09]  /*0ff0*/  UMOV UR5, URZ ;  /* 0x0000003f00057c82 */ /* 0x000fd20008000000 */
.L_x_293:
[----:B0-----:R-:W0:Y:S01]  /*1000*/  S2R R0, SR_TID.X ;  /* 0x0000000000007919 */ /* 0x001e220000002100 */
[----:B-1----:R-:W1:Y:S01]  /*1010*/  S2UR UR11, SR_CgaCtaId ;  /* 0x00000000000b79c3 */ /* 0x002e620000008800 */
[----:B------:R-:W-:Y:S01]  /*1020*/  UMOV UR14, 0x400 ;  /* 0x00000400000e7882 */ /* 0x000fe20000000000 */
[----:B------:R-:W-:Y:S01]  /*1030*/  UMOV UR6, URZ ;  /* 0x0000003f00067c82 */ /* 0x000fe20008000000 */
[----:B------:R-:W-:Y:S01]  /*1040*/  STL [R1+0x74], RZ ;  /* 0x000074ff01007387 */ /* 0x000fe20000100800 */
[----:B------:R-:W-:Y:S01]  /*1050*/  UMOV UR7, URZ ;  /* 0x0000003f00077c82 */ /* 0x000fe20008000000 */
[----:B------:R-:W-:Y:S01]  /*1060*/  UMOV UR8, URZ ;  /* 0x0000003f00087c82 */ /* 0x000fe20008000000 */
[----:B------:R-:W-:Y:S01]  /*1070*/  UMOV UR18, UR5 ;  /* 0x0000000500127c82 */ /* 0x000fe20008000000 */
[----:B------:R-:W-:Y:S01]  /*1080*/  STL [R1+0x70], RZ ;  /* 0x000070ff01007387 */ /* 0x000fe20000100800 */
[----:B--2---:R-:W2:Y:S01]  /*1090*/  LDC R2, c[0x0][0x28c] ;  /* 0x0000a300ff027b82 */ /* 0x004ea20000000800 */
[----:B------:R-:W-:-:S02]  /*10a0*/  CS2R R4, SRZ ;  /* 0x0000000000047805 */ /* 0x000fc4000001ff00 */
[----:B------:R-:W-:Y:S01]  /*10b0*/  CS2R R6, SRZ ;  /* 0x0000000000067805 */ /* 0x000fe2000001ff00 */
[----:B------:R-:W-:Y:S01]  /*10c0*/  STL [R1+0x6c], RZ ;  /* 0x00006cff01007387 */ /* 0x000fe20000100800 */
[----:B------:R-:W-:Y:S02]  /*10d0*/  CS2R R8, SRZ ;  /* 0x0000000000087805 */ /* 0x000fe4000001ff00 */
[----:B------:R-:W-:Y:S02]  /*10e0*/  CS2R R10, SRZ ;  /* 0x00000000000a7805 */ /* 0x000fe4000001ff00 */
[----:B------:R-:W-:Y:S01]  /*10f0*/  CS2R R12, SRZ ;  /* 0x00000000000c7805 */ /* 0x000fe2000001ff00 */
[----:B------:R-:W-:Y:S01]  /*1100*/  STL [R1+0x68], RZ ;  /* 0x000068ff01007387 */ /* 0x000fe20000100800 */
[----:B------:R-:W-:Y:S02]  /*1110*/  CS2R R14, SRZ ;  /* 0x00000000000e7805 */ /* 0x000fe4000001ff00 */
[----:B------:R-:W-:-:S02]  /*1120*/  CS2R R16, SRZ ;  /* 0x0000000000107805 */ /* 0x000fc4000001ff00 */
[----:B------:R-:W-:Y:S01]  /*1130*/  CS2R R18, SRZ ;  /* 0x0000000000127805 */ /* 0x000fe2000001ff00 */
[----:B------:R-:W-:Y:S01]  /*1140*/  STL [R1+0x64], RZ ;  /* 0x000064ff01007387 */ /* 0x000fe20000100800 */
[----:B------:R-:W-:Y:S02]  /*1150*/  CS2R R20, SRZ ;  /* 0x0000000000147805 */ /* 0x000fe4000001ff00 */
[----:B------:R-:W-:Y:S02]  /*1160*/  CS2R R22, SRZ ;  /* 0x0000000000167805 */ /* 0x000fe4000001ff00 */
[----:B------:R-:W-:Y:S01]  /*1170*/  CS2R R152, SRZ ;  /* 0x0000000000987805 */ /* 0x000fe2000001ff00 */
[----:B------:R-:W-:Y:S01]  /*1180*/  STL [R1+0x60], RZ ;  /* 0x000060ff01007387 */ /* 0x000fe20000100800 */
[----:B-1----:R-:W-:Y:S01]  /*1190*/  ULEA UR14, UR11, UR14, 0x18 ;  /* 0x0000000e0b0e7291 */ /* 0x002fe2000f8ec03f */
[----:B------:R-:W-:Y:S02]  /*11a0*/  CS2R R154, SRZ ;  /* 0x00000000009a7805 */ /* 0x000fe4000001ff00 */
[----:B------:R-:W-:Y:S01]  /*11b0*/  CS2R R156, SRZ ;  /* 0x00000000009c7805 */ /* 0x000fe2000001ff00 */
[----:B------:R-:W-:Y:S01]  /*11c0*/  STL [R1+0x5c], RZ ;  /* 0x00005cff01007387 */ /* 0x000fe20000100800 */
[----:B------:R-:W-:-:S02]  /*11d0*/  CS2R R158, SRZ ;  /* 0x00000000009e7805 */ /* 0x000fc4000001ff00 */
[----:B------:R-:W-:Y:S02]  /*11e0*/  CS2R R160, SRZ ;  /* 0x0000000000a07805 */ /* 0x000fe4000001ff00 */
[----:B------:R-:W-:Y:S02]  /*11f0*/  CS2R R162, SRZ ;  /* 0x0000000000a27805 */ /* 0x000fe4000001ff00 */
[----:B0-----:R-:W-:Y:S01]  /*1200*/  LOP3.LUT R0, R0, 0x80, RZ, 0xc0, !PT ;  /* 0x0000008000007812 */ /* 0x001fe200078ec0ff */
[----:B------:R-:W-:Y:S01]  /*1210*/  STL [R1+0x58], RZ ;  /* 0x000058ff01007387 */ /* 0x000fe20000100800 */
[----:B--2---:R-:W-:Y:S02]  /*1220*/  ISETP.GE.AND P0, PT, R2, 0x1, PT ;  /* 0x000000010200780c */ /* 0x004fe40003f06270 */
[----:B------:R-:W-:Y:S02]  /*1230*/  CS2R R2, SRZ ;  /* 0x0000000000027805 */ /* 0x000fe4000001ff00 */
[----:B------:R-:W-:Y:S01]  /*1240*/  SHF.R.U32.HI R0, RZ, 0x7, R0 ;  /* 0x00000007ff007819 */ /* 0x000fe20000011600 */
[----:B------:R-:W-:Y:S01]  /*1250*/  STL [R1+0x54], RZ ;  /* 0x000054ff01007387 */ /* 0x000fe20000100800 */
[----:B------:R-:W-:-:S02]  /*1260*/  CS2R R164, SRZ ;  /* 0x0000000000a47805 */ /* 0x000fc4000001ff00 */
[----:B------:R-:W-:Y:S02]  /*1270*/  CS2R R166, SRZ ;  /* 0x0000000000a67805 */ /* 0x000fe4000001ff00 */
[----:B------:R-:W-:Y:S01]  /*1280*/  CS2R R168, SRZ ;  /* 0x0000000000a87805 */ /* 0x000fe2000001ff00 */
[----:B------:R-:W-:Y:S01]  /*1290*/  STL [R1+0x50], RZ ;  /* 0x000050ff01007387 */ /* 0x000fe20000100800 */
[----:B------:R-:W-:Y:S02]  /*12a0*/  CS2R R170, SRZ ;  /* 0x0000000000aa7805 */ /* 0x000fe4000001ff00 */
[----:B------:R-:W-:Y:S02]  /*12b0*/  CS2R R172, SRZ ;  /* 0x0000000000ac7805 */ /* 0x000fe4000001ff00 */
[----:B------:R-:W-:Y:S01]  /*12c0*/  CS2R R174, SRZ ;  /* 0x0000000000ae7805 */ /* 0x000fe2000001ff00 */
[----:B------:R-:W0:Y:S01]  /*12d0*/  SHFL.IDX PT, R0, R0, RZ, 0x1f ;  /* 0x00001fff00007589 */ /* 0x000e2200000e0000 */
[----:B------:R-:W-:-:S02]  /*12e0*/  CS2R R176, SRZ ;  /* 0x0000000000b07805 */ /* 0x000fc4000001ff00 */
[----:B------:R-:W-:Y:S02]  /*12f0*/  CS2R R178, SRZ ;  /* 0x0000000000b27805 */ /* 0x000fe4000001ff00 */
[----:B------:R-:W-:Y:S01]  /*1300*/  CS2R R180, SRZ ;  /* 0x0000000000b47805 */ /* 0x000fe2000001ff00 */
[----:B------:R1:W-:Y:S01]  /*1310*/  STL [R1+0x4c], RZ ;  /* 0x00004cff01007387 */ /* 0x0003e20000100800 */
[----:B------:R-:W-:Y:S02]  /*1320*/  CS2R R182, SRZ ;  /* 0x0000000000b67805 */ /* 0x000fe4000001ff00 */
[----:B------:R-:W-:Y:S02]  /*1330*/  CS2R R184, SRZ ;  /* 0x0000000000b87805 */ /* 0x000fe4000001ff00 */
[----:B------:R-:W-:Y:S01]  /*1340*/  CS2R R186, SRZ ;  /* 0x0000000000ba7805 */ /* 0x000fe2000001ff00 */
[----:B------:R1:W-:Y:S01]  /*1350*/  STL [R1+0x48], RZ ;  /* 0x000048ff01007387 */ /* 0x0003e20000100800 */
        /* <DEDUP_REMOVED lines=14> */
[----:B------:R-:W-:Y:S02]  /*1440*/  CS2R R210, SRZ ;  /* 0x0000000000d27805 */ /* 0x000fe4000001ff00 */
[----:B0-----:R-:W-:Y:S01]  /*1450*/  R2UR UR9, R0 ;  /* 0x00000000000972ca */ /* 0x001fe200000e0000 */
[----:B------:R1:W-:Y:S01]  /*1460*/  STL [R1+0x38], RZ ;  /* 0x000038ff01007387 */ /* 0x0003e20000100800 */
[----:B------:R-:W-:Y:S01]  /*1470*/  IMAD.MOV.U32 R0, RZ, RZ, RZ ;  /* 0x000000ffff007224 */ /* 0x000fe200078e00ff */
[----:B------:R-:W-:-:S02]  /*1480*/  CS2R R212, SRZ ;  /* 0x0000000000d47805 */ /* 0x000fc4000001ff00 */
[----:B------:R-:W-:Y:S01]  /*1490*/  CS2R R214, SRZ ;  /* 0x0000000000d67805 */ /* 0x000fe2000001ff00 */
[----:B------:R1:W-:Y:S01]  /*14a0*/  STL [R1+0x34], RZ ;  /* 0x000034ff01007387 */ /* 0x0003e20000100800 */
[----:B------:R-:W-:Y:S02]  /*14b0*/  CS2R R216, SRZ ;  /* 0x0000000000d87805 */ /* 0x000fe4000001ff00 */
[----:B------:R-:W-:Y:S02]  /*14c0*/  CS2R R218, SRZ ;  /* 0x0000000000da7805 */ /* 0x000fe4000001ff00 */
[----:B------:R-:W-:Y:S01]  /*14d0*/  CS2R R220, SRZ ;  /* 0x0000000000dc7805 */ /* 0x000fe2000001ff00 */
[----:B------:R1:W-:Y:S01]  /*14e0*/  STL [R1+0x30], RZ ;  /* 0x000030ff01007387 */ /* 0x0003e20000100800 */
[----:B------:R-:W-:Y:S02]  /*14f0*/  CS2R R222, SRZ ;  /* 0x0000000000de7805 */ /* 0x000fe4000001ff00 */
[----:B------:R-:W-:Y:S01]  /*1500*/  CS2R R224, SRZ ;  /* 0x0000000000e07805 */ /* 0x000fe2000001ff00 */
[----:B------:R-:W-:Y:S01]  /*1510*/  IMAD.MOV.U32 R226, RZ, RZ, RZ ;  /* 0x000000ffffe27224 */ /* 0x000fe200078e00ff */
[----:B------:R1:W-:Y:S01]  /*1520*/  STL [R1+0x2c], RZ ;  /* 0x00002cff01007387 */ /* 0x0003e20000100800 */
[----:B------:R-:W-:Y:S01]  /*1530*/  ULEA.HI UR10, UR9, UR9, URZ, 0x1 ;  /* 0x00000009090a7291 */ /* 0x000fe2000f8f083f */
[----:B------:R-:W-:Y:S01]  /*1540*/  IMAD.U32 R227, RZ, RZ, UR4 ;  /* 0x00000004ffe37e24 */ /* 0x000fe2000f8e00ff */
[----:B------:R-:W-:Y:S01]  /*1550*/  CS2R R88, SRZ ;  /* 0x0000000000587805 */ /* 0x000fe2000001ff00 */
[----:B------:R1:W-:Y:S01]  /*1560*/  STL [R1+0x28], RZ ;  /* 0x000028ff01007387 */ /* 0x0003e20000100800 */
[----:B------:R-:W-:Y:S01]  /*1570*/  ULOP3.LUT UR10, UR10, 0x1ffffe, URZ, 0xc0, !UPT ;  /* 0x001ffffe0a0a7892 */ /* 0x000fe2000f8ec03f */
[----:B------:R-:W-:-:S02]  /*1580*/  CS2R R90, SRZ ;  /* 0x00000000005a7805 */ /* 0x000fc4000001ff00 */
[----:B------:R-:W-:Y:S01]  /*1590*/  CS2R R92, SRZ ;  /* 0x00000000005c7805 */ /* 0x000fe2000001ff00 */
[----:B------:R1:W-:Y:S01]  /*15a0*/  STL [R1+0x24], RZ ;  /* 0x000024ff01007387 */ /* 0x0003e20000100800 */
[----:B------:R-:W-:Y:S01]  /*15b0*/  UIADD3 UR10, UR9, -UR10, URZ ;  /* 0x8000000a090a7290 */ /* 0x000fe2000fffe03f */
[----:B------:R-:W-:Y:S02]  /*15c0*/  CS2R R94, SRZ ;  /* 0x00000000005e7805 */ /* 0x000fe4000001ff00 */
[----:B------:R-:W-:Y:S01]  /*15d0*/  CS2R R96, SRZ ;  /* 0x0000000000607805 */ /* 0x000fe2000001ff00 */
[----:B------:R1:W-:Y:S01]  /*15e0*/  STL [R1+0x20], RZ ;  /* 0x000020ff01007387 */ /* 0x0003e20000100800 */
[----:B------:R-:W-:Y:S01]  /*15f0*/  ULEA UR10, UR10, UR14, 0xb ;  /* 0x0000000e0a0a7291 */ /* 0x000fe2000f8e583f */
[----:B------:R-:W-:Y:S02]  /*1600*/  CS2R R98, SRZ ;  /* 0x0000000000627805 */ /* 0x000fe4000001ff00 */
[----:B------:R-:W-:Y:S01]  /*1610*/  CS2R R100, SRZ ;  /* 0x0000000000647805 */ /* 0x000fe2000001ff00 */
[----:B------:R1:W-:Y:S01]  /*1620*/  STL [R1+0x1c], RZ ;  /* 0x00001cff01007387 */ /* 0x0003e20000100800 */
[----:B------:R-:W-:Y:S01]  /*1630*/  UIADD3 UR10, UR10, 0x100, URZ ;  /* 0x000001000a0a7890 */ /* 0x000fe2000fffe03f */
[----:B------:R-:W-:-:S02]  /*1640*/  CS2R R102, SRZ ;  /* 0x0000000000667805 */ /* 0x000fc4000001ff00 */
[----:B------:R-:W-:Y:S01]  /*1650*/  CS2R R104, SRZ ;  /* 0x0000000000687805 */ /* 0x000fe2000001ff00 */
[----:B------:R1:W-:Y:S01]  /*1660*/  STL [R1+0x18], RZ ;  /* 0x000018ff01007387 */ /* 0x0003e20000100800 */
[----:B------:R-:W-:Y:S01]  /*1670*/  USHF.R.U32.HI UR10, URZ, 0x4, UR10 ;  /* 0x000000043f0a7899 */ /* 0x000fe2000801160a */
[----:B------:R-:W-:Y:S02]  /*1680*/  CS2R R106, SRZ ;  /* 0x00000000006a7805 */ /* 0x000fe4000001ff00 */
[----:B------:R-:W-:Y:S01]  /*1690*/  CS2R R108, SRZ ;  /* 0x00000000006c7805 */ /* 0x000fe2000001ff00 */
[----:B------:R1:W-:Y:S01]  /*16a0*/  STL [R1+0x14], RZ ;  /* 0x000014ff01007387 */ /* 0x0003e20000100800 */
[----:B------:R-:W-:Y:S01]  /*16b0*/  ULOP3.LUT UR15, UR10, 0x3fff, URZ, 0xc0, !UPT ;  /* 0x00003fff0a0f7892 */ /* 0x000fe2000f8ec03f */
        /* <DEDUP_REMOVED lines=18> */
[----:B------:R1:W-:Y:S01]  /*17e0*/  STL [R1], RZ ;  /* 0x000000ff01007387 */ /* 0x0003e20000100800 */
[----:B------:R-:W-:-:S02]  /*17f0*/  CS2R R138, SRZ ;  /* 0x00000000008a7805 */ /* 0x000fc4000001ff00 */
[----:B------:R-:W-:Y:S02]  /*1800*/  CS2R R140, SRZ ;  /* 0x00000000008c7805 */ /* 0x000fe4000001ff00 */
[----:B------:R-:W-:Y:S02]  /*1810*/  CS2R R142, SRZ ;  /* 0x00000000008e7805 */ /* 0x000fe4000001ff00 */
[----:B------:R-:W-:Y:S02]  /*1820*/  CS2R R144, SRZ ;  /* 0x0000000000907805 */ /* 0x000fe4000001ff00 */
[----:B------:R-:W-:Y:S02]  /*1830*/  CS2R R146, SRZ ;  /* 0x0000000000927805 */ /* 0x000fe4000001ff00 */
[----:B------:R-:W-:Y:S02]  /*1840*/  CS2R R148, SRZ ;  /* 0x0000000000947805 */ /* 0x000fe4000001ff00 */
[----:B------:R-:W-:-:S02]  /*1850*/  CS2R R150, SRZ ;  /* 0x0000000000967805 */ /* 0x000fc4000001ff00 */
[----:B------:R-:W-:Y:S02]  /*1860*/  CS2R R24, SRZ ;  /* 0x0000000000187805 */ /* 0x000fe4000001ff00 */
[----:B---34-:R-:W-:Y:S02]  /*1870*/  CS2R R26, SRZ ;  /* 0x00000000001a7805 */ /* 0x018fe4000001ff00 */
[----:B------:R-:W-:Y:S02]  /*1880*/  CS2R R28, SRZ ;  /* 0x00000000001c7805 */ /* 0x000fe4000001ff00 */
[----:B------:R-:W-:Y:S02]  /*1890*/  CS2R R30, SRZ ;  /* 0x00000000001e7805 */ /* 0x000fe4000001ff00 */
[----:B------:R-:W-:Y:S02]  /*18a0*/  CS2R R32, SRZ ;  /* 0x0000000000207805 */ /* 0x000fe4000001ff00 */
        /* <DEDUP_REMOVED lines=26> */
[----:B------:R-:W-:Y:S01]  /*1a50*/  CS2R R86, SRZ ;  /* 0x0000000000567805 */ /* 0x000fe2000001ff00 */
[----:B-1----:R-:W-:Y:S06]  /*1a60*/  @!P0 BRA `(.L_x_13) ;  /* 0x0000001000608947 */ /* 0x002fec0003800000 */
[----:B------:R-:W-:-:S06]  /*1a70*/  UISETP.NE.AND UP0, UPT, UR23, 0x3, UPT ;  /* 0x000000031700788c */ /* 0x000fcc000bf05270 */
[----:B------:R-:W-:-:S13]  /*1a80*/  PLOP3.LUT P1, PT, PT, PT, UP0, 0x80, 0x0 ;  /* 0x000000000000781c */ /* 0x000fda0003f2f008 */
[----:B------:R-:W-:Y:S05]  /*1a90*/  @!P1 BRA `(.L_x_14) ;  /* 0x0000000000049947 */ /* 0x000fea0003800000 */
[----:B------:R-:W-:Y:S01]  /*1aa0*/  BPT.TRAP 0x1 ;  /* 0x000000040000795c */ /* 0x000fe20000300000 */
.L_x_14:
[----:B------:R-:W-:Y:S01]  /*1ab0*/  ULEA UR7, UR5, UR14, 0x3 ;  /* 0x0000000e05077291 */ /* 0x000fe2000f8e183f */
[----:B------:R-:W-:-:S05]  /*1ac0*/  IMAD.U32 R0, RZ, RZ, UR4 ;  /* 0x00000004ff007e24 */ /* 0x000fca000f8e00ff */
[----:B------:R-:W-:-:S04]  /*1ad0*/  SHF.L.U32 R0, R0, 0x1f, RZ ;  /* 0x0000001f00007819 */ /* 0x000fc800000006ff */
[----:B------:R0:W1:Y:S01]  /*1ae0*/  SYNCS.PHASECHK.TRANS64.TRYWAIT P0, [UR7], R0 ;  /* 0x00000000ff0075a7 */ /* 0x0000620008000147 */
[----:B------:R-:W-:Y:S05]  /*1af0*/  @!P1 BRA `(.L_x_15) ;  /* 0x0000000000049947 */ /* 0x000fea0003800000 */
[----:B------:R-:W-:Y:S01]  /*1b00*/  BPT.TRAP 0x1 ;  /* 0x000000040000795c */ /* 0x000fe20000300000 */
.L_x_15:
[----:B------:R2:W-:Y:S01]  /*1b10*/  STL [R1+0x74], RZ ;  /* 0x000074ff01007387 */ /* 0x0005e20000100800 */
[----:B------:R-:W-:Y:S01]  /*1b20*/  UMOV UR6, 0x1 ;  /* 0x0000000100067882 */ /* 0x000fe20000000000 */
[----:B-1----:R-:W-:Y:S05]  /*1b30*/  @P0 BRA `(.L_x_16) ;  /* 0x0000000000080947 */ /* 0x002fea0003800000 */
[----:B------:R-:W1:Y:S02]  /*1b40*/  SYNCS.PHASECHK.TRANS64.TRYWAIT P0, [UR7], R0 ;  /* 0x00000000ff0075a7 */ /* 0x000e640008000147 */
[----:B-1----:R-:W-:Y:S05]  /*1b50*/  @!P0 BRA `(.L_x_17) ;  /* 0x000000e400248947 */ /* 0x002fea0003800000 */
.L_x_16:
[----:B------:R3:W-:Y:S01]  /*1b60*/  STL [R1+0x70], RZ ;  /* 0x000070ff01007387 */ /* 0x0007e20000100800 */
[----:B------:R-:W-:Y:S01]  /*1b70*/  UIADD3 UR7, UR14, 0x6100, URZ ;  /* 0x000061000e077890 */ /* 0x000fe2000fffe03f */
[----:B------:R-:W-:Y:S01]  /*1b80*/  WARPGROUP.ARRIVE ;  /* 0x00000000000079c5 */ /* 0x000fe20000000000 */
[----:B------:R-:W-:Y:S01]  /*1b90*/  ULOP3.LUT UR8, UR15, 0x10000, URZ, 0xfc, !UPT ;  /* 0x000100000f087892 */ /* 0x000fe2000f8efc3f */
[----:B------:R3:W-:Y:S01]  /*1ba0*/  STL [R1+0x6c], RZ ;  /* 0x00006cff01007387 */ /* 0x0007e20000100800 */
[----:B------:R-:W-:Y:S01]  /*1bb0*/  USHF.R.U32.HI UR7, URZ, 0x4, UR7 ;  /* 0x000000043f077899 */ /* 0x000fe20008011607 */
[----:B01----:R-:W-:Y:S01]  /*1bc0*/  IMAD.MOV.U32 R0, RZ, RZ, RZ ;  /* 0x000000ffff007224 */ /* 0x003fe200078e00ff */
[----:B------:R-:W-:Y:S01]  /*1bd0*/  ULEA UR8, UR5, UR8, 0x9 ;  /* 0x0000000805087291 */ /* 0x000fe2000f8e483f */
[----:B------:R3:W-:Y:S01]  /*1be0*/  STL [R1+0x68], RZ ;  /* 0x000068ff01007387 */ /* 0x0007e20000100800 */
[----:B------:R-:W-:Y:S01]  /*1bf0*/  ULOP3.LUT UR7, UR7, 0x3fff, URZ, 0xc0, !UPT ;  /* 0x00003fff07077892 */ /* 0x000fe2000f8ec03f */
[----:B------:R-:W-:Y:S01]  /*1c00*/  CS2R R2, SRZ ;  /* 0x0000000000027805 */ /* 0x000fe2000001ff00 */
[----:B------:R-:W-:Y:S01]  /*1c10*/  UMOV UR9, 0xc0000010 ;  /* 0xc000001000097882 */ /* 0x000fe20000000000 */
[----:B------:R3:W-:Y:S01]  /*1c20*/  STL [R1+0x64], RZ ;  /* 0x000064ff01007387 */ /* 0x0007e20000100800 */
[----:B------:R-:W-:Y:S01]  /*1c30*/  ULOP3.LUT UR7, UR7, 0x10000, URZ, 0xfc, !UPT ;  /* 0x0001000007077892 */ /* 0x000fe2000f8efc3f */
[----:B------:R-:W-:Y:S01]  /*1c40*/  CS2R R4, SRZ ;  /* 0x0000000000047805 */ /* 0x000fe2000001ff00 */
[----:B------:R-:W-:Y:S01]  /*1c50*/  UMOV UR11, 0xc0000010 ;  /* 0xc0000010000b7882 */ /* 0x000fe20000000000 */
[----:B------:R3:W-:Y:S01]  /*1c60*/  STL [R1+0x60], RZ ;  /* 0x000060ff01007387 */ /* 0x0007e20000100800 */
[----:B------:R-:W-:Y:S01]  /*1c70*/  ULEA UR10, UR5, UR7, 0x8 ;  /* 0x00000007050a7291 */ /* 0x000fe2000f8e403f */
[----:B------:R-:W-:-:S02]  /*1c80*/  CS2R R6, SRZ ;  /* 0x0000000000067805 */ /* 0x000fc4000001ff00 */
[----:B------:R-:W-:Y:S01]  /*1c90*/  CS2R R8, SRZ ;  /* 0x0000000000087805 */ /* 0x000fe2000001ff00 */
[----:B------:R3:W-:Y:S01]  /*1ca0*/  STL [R1+0x5c], RZ ;  /* 0x00005cff01007387 */ /* 0x0007e20000100800 */
[----:B------:R-:W-:Y:S01]  /*1cb0*/  ULDC UR7, c[0x0][0x50c] ;  /* 0x0001430000077ab9 */ /* 0x000fe20000000800 */
[----:B------:R-:W-:Y:S01]  /*1cc0*/  CS2R R10, SRZ ;  /* 0x00000000000a7805 */ /* 0x000fe2000001ff00 */
[----:B------:R-:W-:Y:S01]  /*1cd0*/  UISETP.NE.AND UP0, UPT, UR7, 0x1, UPT ;  /* 0x000000010700788c */ /* 0x000fe2000bf05270 */
[----:B------:R3:W-:Y:S01]  /*1ce0*/  STL [R1+0x58], RZ ;  /* 0x000058ff01007387 */ /* 0x0007e20000100800 */
[----:B------:R-:W-:Y:S01]  /*1cf0*/  CS2R R12, SRZ ;  /* 0x00000000000c7805 */ /* 0x000fe2000001ff00 */
[----:B------:R-:W-:Y:S01]  /*1d00*/  QGMMA.64x128x32.F32.E5M2.E5M2 R88, gdesc[UR8], RZ, !UPT ;  /* 0x01e00000085879f3 */ /* 0x000fe2000c7038ff */
[----:B------:R-:W-:Y:S01]  /*1d10*/  USEL UR7, URZ, 0x1, UP0 ;  /* 0x000000013f077887 */ /* 0x000fe20008000000 */
[----:B------:R3:W-:Y:S01]  /*1d20*/  STL [R1+0x54], RZ ;  /* 0x000054ff01007387 */ /* 0x0007e20000100800 */
[----:B------:R-:W-:Y:S01]  /*1d30*/  UIADD3 UR8, UR8, 0x100, URZ ;  /* 0x0000010008087890 */ /* 0x000fe2000fffe03f */
[----:B------:R-:W-:Y:S01]  /*1d40*/  CS2R R14, SRZ ;  /* 0x00000000000e7805 */ /* 0x000fe2000001ff00 */
[----:B------:R-:W-:Y:S01]  /*1d50*/  UMOV UR9, 0xc0000010 ;  /* 0xc000001000097882 */ /* 0x000fe20000000000 */
[----:B------:R3:W-:Y:S01]  /*1d60*/  STL [R1+0x50], RZ ;  /* 0x000050ff01007387 */ /* 0x0007e20000100800 */
[----:B------:R-:W-:-:S02]  /*1d70*/  ISETP.NE.AND P0, PT, RZ, UR7, PT ;  /* 0x00000007ff007c0c */ /* 0x000fc4000bf05270 */
[----:B------:R-:W-:Y:S02]  /*1d80*/  CS2R R16, SRZ ;  /* 0x0000000000107805 */ /* 0x000fe4000001ff00 */
[----:B------:R-:W-:Y:S01]  /*1d90*/  CS2R R18, SRZ ;  /* 0x0000000000127805 */ /* 0x000fe2000001ff00 */
[----:B------:R3:W-:Y:S01]  /*1da0*/  STL [R1+0x4c], RZ ;  /* 0x00004cff01007387 */ /* 0x0007e20000100800 */
[----:B------:R-:W-:Y:S01]  /*1db0*/  CS2R R20, SRZ ;  /* 0x0000000000147805 */ /* 0x000fe2000001ff00 */
[----:B------:R-:W-:Y:S01]  /*1dc0*/  QGMMA.64x128x32.F32.E5M2.E5M2 R24, gdesc[UR8], RZ, !UPT, gsb0 ;  /* 0x01e00000081879f3 */ /* 0x000fe2000c0038ff */
[----:B------:R-:W-:Y:S01]  /*1dd0*/  CS2R R22, SRZ ;  /* 0x0000000000167805 */ /* 0x000fe2000001ff00 */
[----:B------:R3:W-:Y:S01]  /*1de0*/  STL [R1+0x48], RZ ;  /* 0x000048ff01007387 */ /* 0x0007e20000100800 */
[----:B------:R-:W-:Y:S02]  /*1df0*/  CS2R R152, SRZ ;  /* 0x0000000000987805 */ /* 0x000fe4000001ff00 */
        /* <DEDUP_REMOVED lines=47> */
[----:B------:R-:W-:Y:S01]  /*20f0*/  CS2R R224, SRZ ;  /* 0x0000000000e07805 */ /* 0x000fe2000001ff00 */
[----:B------:R-:W-:Y:S02]  /*2100*/  IMAD.MOV.U32 R226, RZ, RZ, RZ ;  /* 0x000000ffffe27224 */ /* 0x000fe400078e00ff */
[----:B------:R3:W-:Y:S04]  /*2110*/  STL [R1+0x14], RZ ;  /* 0x000014ff01007387 */ /* 0x0007e80000100800 */
[----:B------:R3:W-:Y:S04]  /*2120*/  STL [R1+0x10], RZ ;  /* 0x000010ff01007387 */ /* 0x0007e80000100800 */
[----:B------:R3:W-:Y:S04]  /*2130*/  STL [R1+0xc], RZ ;  /* 0x00000cff01007387 */ /* 0x0007e80000100800 */
[----:B------:R3:W-:Y:S04]  /*2140*/  STL [R1+0x8], RZ ;  /* 0x000008ff01007387 */ /* 0x0007e80000100800 */
[----:B------:R3:W-:Y:S04]  /*2150*/  STL [R1+0x4], RZ ;  /* 0x000004ff01007387 */ /* 0x0007e80000100800 */
[----:B------:R3:W-:Y:S01]  /*2160*/  STL [R1], RZ ;  /* 0x000000ff01007387 */ /* 0x0007e20000100800 */
[----:B------:R-:W-:Y:S05]  /*2170*/  @!P0 BRA `(.L_x_18) ;  /* 0x0000000800808947 */ /* 0x000fea0003800000 */
[----:B------:R-:W-:Y:S02]  /*2180*/  WARPGROUP.DEPBAR.LE gsb0, 0x0 ;  /* 0x00008000000079c5 */ /* 0x000fe40000010000 */
[----:B------:R-:W-:-:S01]  /*2190*/  FADD R227, RZ, R58 ;  /* 0x0000003affe37221 */ /* 0x000fc20000000000 */
[----:B------:R-:W-:Y:S01]  /*21a0*/  FADD R226, RZ, R88 ;  /* 0x00000058ffe27221 */ /* 0x000fe20000000000 */
[----:B------:R-:W-:-:S01]  /*21b0*/  FADD R225, RZ, R89 ;  /* 0x00000059ffe17221 */ /* 0x000fc20000000000 */
[----:B------:R-:W-:Y:S01]  /*21c0*/  FADD R224, RZ, R90 ;  /* 0x0000005affe07221 */ /* 0x000fe20000000000 */
[----:B------:R-:W-:-:S01]  /*21d0*/  FADD R223, RZ, R91 ;  /* 0x0000005bffdf7221 */ /* 0x000fc20000000000 */
[----:B------:R0:W-:Y:S01]  /*21e0*/  STL [R1], R227 ;  /* 0x000000e301007387 */ /* 0x0001e20000100800 */
[----:B------:R-:W-:-:S01]  /*21f0*/  FADD R222, RZ, R92 ;  /* 0x0000005cffde7221 */ /* 0x000fc20000000000 */
[----:B------:R-:W-:Y:S01]  /*2200*/  FADD R221, RZ, R93 ;  /* 0x0000005dffdd7221 */ /* 0x000fe20000000000 */
[----:B------:R-:W-:-:S01]  /*2210*/  FADD R220, RZ, R94 ;  /* 0x0000005effdc7221 */ /* 0x000fc20000000000 */
[----:B------:R-:W-:Y:S01]  /*2220*/  FADD R219, RZ, R95 ;  /* 0x0000005fffdb7221 */ /* 0x000fe20000000000 */
[----:B------:R-:W-:-:S01]  /*2230*/  FADD R218, RZ, R96 ;  /* 0x00000060ffda7221 */ /* 0x000fc20000000000 */
[----:B------:R-:W-:Y:S01]  /*2240*/  FADD R217, RZ, R97 ;  /* 0x00000061ffd97221 */ /* 0x000fe20000000000 */
[----:B------:R-:W-:-:S01]  /*2250*/  FADD R216, RZ, R98 ;  /* 0x00000062ffd87221 */ /* 0x000fc20000000000 */
[----:B------:R-:W-:Y:S01]  /*2260*/  FADD R215, RZ, R99 ;  /* 0x00000063ffd77221 */ /* 0x000fe20000000000 */
[----:B------:R-:W-:-:S01]  /*2270*/  FADD R214, RZ, R100 ;  /* 0x00000064ffd67221 */ /* 0x000fc20000000000 */
[----:B0-----:R-:W-:Y:S01]  /*2280*/  FADD R227, RZ, R59 ;  /* 0x0000003bffe37221 */ /* 0x001fe20000000000 */
[----:B------:R-:W-:-:S01]  /*2290*/  FADD R213, RZ, R101 ;  /* 0x00000065ffd57221 */ /* 0x000fc20000000000 */
[----:B------:R-:W-:Y:S01]  /*22a0*/  FADD R212, RZ, R102 ;  /* 0x00000066ffd47221 */ /* 0x000fe20000000000 */
[----:B------:R-:W-:-:S01]  /*22b0*/  FADD R211, RZ, R103 ;  /* 0x00000067ffd37221 */ /* 0x000fc20000000000 */
[----:B------:R-:W-:Y:S01]  /*22c0*/  FADD R210, RZ, R104 ;  /* 0x00000068ffd27221 */ /* 0x000fe20000000000 */
[----:B------:R0:W-:Y:S01]  /*22d0*/  STL [R1+0x4], R227 ;  /* 0x000004e301007387 */ /* 0x0001e20000100800 */
        /* <DEDUP_REMOVED lines=93> */
[----:B------:R-:W-:Y:S01]  /*28b0*/  UMOV UR6, URZ ;  /* 0x0000003f00067c82 */ /* 0x000fe20008000000 */
[----:B0-----:R-:W-:-:S05]  /*28c0*/  FADD R227, RZ, R66 ;  /* 0x00000042ffe37221 */ /* 0x001fca0000000000 */
[----:B------:R0:W-:Y:S02]  /*28d0*/  STL [R1+0x20], R227 ;  /* 0x000020e301007387 */ /* 0x0001e40000100800 */
        /* <DEDUP_REMOVED lines=42> */
.L_x_18:
[----:B------:R-:W-:-:S04]  /*2b80*/  UIADD3 UR18, UR5, 0x1, URZ ;  /* 0x0000000105127890 */ /* 0x000fc8000fffe03f */
[----:B------:R-:W-:-:S04]  /*2b90*/  UISETP.NE.AND UP0, UPT, UR18, 0x3, UPT ;  /* 0x000000031200788c */ /* 0x000fc8000bf05270 */
[----:B------:R-:W-:Y:S02]  /*2ba0*/  USEL UR8, URZ, 0x1, UP0 ;  /* 0x000000013f087887 */ /* 0x000fe40008000000 */
[----:B------:R-:W-:Y:S02]  /*2bb0*/  USEL UR18, UR18, URZ, UP0 ;  /* 0x0000003f12127287 */ /* 0x000fe40008000000 */
[----:B------:R-:W-:-:S06]  /*2bc0*/  ULOP3.LUT UR8, UR4, UR8, URZ, 0x3c, !UPT ;  /* 0x0000000804087292 */ /* 0x000fcc000f8e3c3f */
[----:B0-----:R-:W-:Y:S01]  /*2bd0*/  IMAD.U32 R227, RZ, RZ, UR8 ;  /* 0x00000008ffe37e24 */ /* 0x001fe2000f8e00ff */
[----:B------:R-:W-:-:S06]  /*2be0*/  UMOV UR8, 0x1 ;  /* 0x0000000100087882 */ /* 0x000fcc0000000000 */
.L_x_13:
[----:B------:R-:W-:-:S04]  /*2bf0*/  UISETP.LT.AND UP0, UPT, UR12, 0x1, UPT ;  /* 0x000000010c00788c */ /* 0x000fc8000bf01270 */
[----:B------:R-:W-:-:S04]  /*2c00*/  USEL UR9, UR12, 0x1, UP0 ;  /* 0x000000010c097887 */ /* 0x000fc80008000000 */
[----:B------:R-:W-:-:S04]  /*2c10*/  UIADD3 UR9, UR12, -UR9, URZ ;  /* 0x800000090c097290 */ /* 0x000fc8000fffe03f */
[----:B------:R-:W-:-:S06]  /*2c20*/  UISETP.GE.AND UP0, UPT, UR9, 0x1, UPT ;  /* 0x000000010900788c */ /* 0x000fcc000bf06270 */
[----:B------:R-:W-:-:S13]  /*2c30*/  PLOP3.LUT P0, PT, PT, PT, UP0, 0x80, 0x0 ;  /* 0x000000000000781c */ /* 0x000fda0003f0f008 */
[----:B------:R-:W-:Y:S05]  /*2c40*/  @!P0 BRA `(.L_x_19) ;  /* 0x00000010007c8947 */ /* 0x000fea0003800000 */
[----:B------:R-:W-:Y:S01]  /*2c50*/  IMAD.U32 R228, RZ, RZ, UR9 ;  /* 0x00000009ffe47e24 */ /* 0x000fe2000f8e00ff */
[----:B------:R-:W-:Y:S01]  /*2c60*/  UMOV UR19, UR5 ;  /* 0x0000000500137c82 */ /* 0x000fe20008000000 */
[----:B------:R-:W-:-:S05]  /*2c70*/  ULDC UR24, c[0x0][0x50c] ;  /* 0x0001430000187ab9 */ /* 0x000fca0000000800 */
.L_x_27:
[----:B------:R-:W-:-:S06]  /*2c80*/  UISETP.NE.AND UP0, UPT, UR23, 0x3, UPT ;  /* 0x000000031700788c */ /* 0x000fcc000bf05270 */
[----:B------:R-:W-:-:S13]  /*2c90*/  PLOP3.LUT P1, PT, PT, PT, UP0, 0x80, 0x0 ;  /* 0x000000000000781c */ /* 0x000fda0003f2f008 */
[----:B01----:R-:W-:Y:S05]  /*2ca0*/  @!P1 BRA `(.L_x_20) ;  /* 0x0000000000049947 */ /* 0x003fea0003800000 */
[----:B------:R-:W-:Y:S01]  /*2cb0*/  BPT.TRAP 0x1 ;  /* 0x000000040000795c */ /* 0x000fe20000300000 */
.L_x_20:
[----:B------:R-:W0:Y:S01]  /*2cc0*/  S2UR UR9, SR_CgaCtaId ;  /* 0x00000000000979c3 */ /* 0x000e220000008800 */
[----:B------:R-:W-:Y:S01]  /*2cd0*/  UMOV UR14, 0x400 ;  /* 0x00000400000e7882 */ /* 0x000fe20000000000 */
[----:B------:R-:W-:Y:S01]  /*2ce0*/  SHF.L.U32 R229, R227, 0x1f, RZ ;  /* 0x0000001fe3e57819 */ /* 0x000fe200000006ff */
[----:B0-----:R-:W-:-:S04]  /*2cf0*/  ULEA UR14, UR9, UR14, 0x18 ;  /* 0x0000000e090e7291 */ /* 0x001fc8000f8ec03f */
[----:B------:R-:W-:-:S09]  /*2d00*/  ULEA UR9, UR18, UR14, 0x3 ;  /* 0x0000000e12097291 */ /* 0x000fd2000f8e183f */
[----:B------:R0:W1:Y:S01]  /*2d10*/  SYNCS.PHASECHK.TRANS64.TRYWAIT P0, [UR9], R229 ;  /* 0x000000e5ff0075a7 */ /* 0x0000620008000149 */
[----:B------:R-:W-:Y:S05]  /*2d20*/  @!P1 BRA `(.L_x_21) ;  /* 0x0000000000049947 */ /* 0x000fea0003800000 */
[----:B------:R-:W-:Y:S01]  /*2d30*/  BPT.TRAP 0x1 ;  /* 0x000000040000795c */ /* 0x000fe20000300000 */
.L_x_21:
[----:B-1----:R-:W-:Y:S05]  /*2d40*/  @P0 BRA `(.L_x_22) ;  /* 0x0000000000080947 */ /* 0x002fea0003800000 */
[----:B------:R-:W1:Y:S02]  /*2d50*/  SYNCS.PHASECHK.TRANS64.TRYWAIT P0, [UR9], R229 ;  /* 0x000000e5ff0075a7 */ /* 0x000e640008000149 */
[----:B-1----:R-:W-:Y:S05]  /*2d60*/  @!P0 BRA `(.L_x_23) ;  /* 0x000000d000b88947 */ /* 0x002fea0003800000 */
.L_x_22:
[----:B------:R-:W-:Y:S01]  /*2d70*/  UIADD3 UR9, UR14, 0x6100, URZ ;  /* 0x000061000e097890 */ /* 0x000fe2000fffe03f */
[----:B------:R-:W-:Y:S01]  /*2d80*/  WARPGROUP.ARRIVE ;  /* 0x00000000000079c5 */ /* 0x000fe20000000000 */
[----:B------:R-:W-:Y:S02]  /*2d90*/  UISETP.NE.AND UP0, UPT, UR7, URZ, UPT ;  /* 0x0000003f0700728c */ /* 0x000fe4000bf05270 */
[----:B------:R-:W-:Y:S02]  /*2da0*/  USHF.R.U32.HI UR9, URZ, 0x4, UR9 ;  /* 0x000000043f097899 */ /* 0x000fe40008011609 */
[----:B------:R-:W-:Y:S02]  /*2db0*/  USEL UR8, UR8, URZ, !UP0 ;  /* 0x0000003f08087287 */ /* 0x000fe4000c000000 */
[----:B------:R-:W-:Y:S02]  /*2dc0*/  ULOP3.LUT UR9, UR9, 0x3fff, URZ, 0xc0, !UPT ;  /* 0x00003fff09097892 */ /* 0x000fe4000f8ec03f */
[----:B------:R-:W-:-:S02]  /*2dd0*/  ULOP3.LUT UR7, UR15, 0x10000, URZ, 0xfc, !UPT ;  /* 0x000100000f077892 */ /* 0x000fc4000f8efc3f */
[----:B------:R-:W-:Y:S02]  /*2de0*/  ULOP3.LUT UR9, UR9, 0x10000, URZ, 0xfc, !UPT ;  /* 0x0001000009097892 */ /* 0x000fe4000f8efc3f */
[----:B------:R-:W-:Y:S02]  /*2df0*/  UISETP.NE.U32.AND UP0, UPT, UR8, URZ, UPT ;  /* 0x0000003f0800728c */ /* 0x000fe4000bf05070 */
[----:B------:R-:W-:Y:S02]  /*2e00*/  ULEA UR8, UR18, UR7, 0x9 ;  /* 0x0000000712087291 */ /* 0x000fe4000f8e483f */
[----:B------:R-:W-:Y:S01]  /*2e10*/  ULEA UR10, UR18, UR9, 0x8 ;  /* 0x00000009120a7291 */ /* 0x000fe2000f8e403f */
[----:B------:R-:W-:Y:S02]  /*2e20*/  UMOV UR11, 0xc0000010 ;  /* 0xc0000010000b7882 */ /* 0x000fe40000000000 */
[----:B------:R-:W-:Y:S01]  /*2e30*/  UMOV UR9, 0xc0000010 ;  /* 0xc000001000097882 */ /* 0x000fe20000000000 */
[----:B------:R-:W-:-:S05]  /*2e40*/  UIADD3 UR6, UR6, 0x1, URZ ;  /* 0x0000000106067890 */ /* 0x000fca000fffe03f */
[----:B------:R-:W-:Y:S01]  /*2e50*/  QGMMA.64x128x32.F32.E5M2.E5M2 R88, gdesc[UR8], R88, UP0 ;  /* 0x01e00000085879f3 */ /* 0x000fe2000bf03858 */
[----:B------:R-:W-:Y:S01]  /*2e60*/  UIADD3 UR8, UR8, 0x100, URZ ;  /* 0x0000010008087890 */ /* 0x000fe2000fffe03f */
[----:B------:R-:W-:-:S10]  /*2e70*/  UMOV UR9, 0xc0000010 ;  /* 0xc000001000097882 */ /* 0x000fd40000000000 */
[----:B------:R-:W-:Y:S01]  /*2e80*/  QGMMA.64x128x32.F32.E5M2.E5M2 R24, gdesc[UR8], R24, UP0, gsb0 ;  /* 0x01e00000081879f3 */ /* 0x000fe2000b803818 */
[----:B------:R-:W-:-:S04]  /*2e90*/  UISETP.NE.AND UP0, UPT, UR6, UR24, UPT ;  /* 0x000000180600728c */ /* 0x000fc8000bf05270 */
[----:B------:R-:W-:-:S06]  /*2ea0*/  USEL UR7, URZ, 0x1, UP0 ;  /* 0x000000013f077887 */ /* 0x000fcc0008000000 */
[----:B------:R-:W-:Y:S01]  /*2eb0*/  ISETP.NE.AND P0, PT, RZ, UR7, PT ;  /* 0x00000007ff007c0c */ /* 0x000fe2000bf05270 */
[----:B------:R-:W-:-:S12]  /*2ec0*/  WARPGROUP.DEPBAR.LE gsb0, 0x1 ;  /* 0x00008000000079c5 */ /* 0x000fd80000010100 */
[----:B------:R-:W-:Y:S05]  /*2ed0*/  @!P0 BRA `(.L_x_24) ;  /* 0x0000000c00808947 */ /* 0x000fea0003800000 */
[----:B------:R-:W-:Y:S02]  /*2ee0*/  WARPGROUP.DEPBAR.LE gsb0, 0x0 ;  /* 0x00008000000079c5 */ /* 0x000fe40000010000 */
[----:B------:R-:W-:-:S01]  /*2ef0*/  FADD R226, R88, R226 ;  /* 0x000000e258e27221 */ /* 0x000fc20000000000 */
[----:B------:R-:W-:Y:S01]  /*2f00*/  FADD R225, R89, R225 ;  /* 0x000000e159e17221 */ /* 0x000fe20000000000 */
[----:B------:R1:W-:Y:S01]  /*2f10*/  STL [R1+0x88], R227 ;  /* 0x000088e301007387 */ /* 0x0003e20000100800 */
[----:B------:R-:W-:-:S01]  /*2f20*/  FADD R224, R90, R224 ;  /* 0x000000e05ae07221 */ /* 0x000fc20000000000 */
[----:B------:R-:W-:Y:S01]  /*2f30*/  FADD R223, R91, R223 ;  /* 0x000000df5bdf7221 */ /* 0x000fe20000000000 */
[----:B------:R-:W-:-:S01]  /*2f40*/  FADD R222, R92, R222 ;  /* 0x000000de5cde7221 */ /* 0x000fc20000000000 */
[----:B------:R-:W-:Y:S01]  /*2f50*/  FADD R221, R93, R221 ;  /* 0x000000dd5ddd7221 */ /* 0x000fe20000000000 */
[----:B-1----:R-:W4:Y:S04]  /*2f60*/  LDL.LU R227, [R1+0x30] ;  /* 0x0000300001e37983 */ /* 0x002f280000300800 */
[----:B------:R1:W-:Y:S01]  /*2f70*/  STL [R1+0x8c], R226 ;  /* 0x00008ce201007387 */ /* 0x0003e20000100800 */
[----:B------:R-:W-:-:S01]  /*2f80*/  FADD R220, R94, R220 ;  /* 0x000000dc5edc7221 */ /* 0x000fc20000000000 */
[----:B------:R-:W-:-:S02]  /*2f90*/  FADD R219, R95, R219 ;  /* 0x000000db5fdb7221 */ /* 0x000fc40000000000 */
[----:B-1----:R-:W2:Y:S04]  /*2fa0*/  LDL.LU R226, [R1+0x2c] ;  /* 0x00002c0001e27983 */ /* 0x002ea80000300800 */
[----:B------:R1:W-:Y:S01]  /*2fb0*/  STL [R1+0x90], R225 ;  /* 0x000090e101007387 */ /* 0x0003e20000100800 */
[----:B------:R-:W-:-:S03]  /*2fc0*/  FADD R218, R96, R218 ;  /* 0x000000da60da7221 */ /* 0x000fc60000000000 */
[----:B-1----:R-:W3:Y:S04]  /*2fd0*/  LDL.LU R225, [R1+0x28] ;  /* 0x0000280001e17983 */ /* 0x002ee80000300800 */
        /* <DEDUP_REMOVED lines=9> */
[----:B------:R1:W-:Y:S04]  /*3070*/  STL [R1+0xa0], R221 ;  /* 0x0000a0dd01007387 */ /* 0x0003e80000100800 */
        /* <DEDUP_REMOVED lines=12> */
[----:B-1----:R-:W3:Y:S01]  /*3140*/  LDL.LU R215, [R1] ;  /* 0x0000000001d77983 */ /* 0x002ee20000300800 */
[----:B------:R-:W-:-:S01]  /*3150*/  FADD R214, R100, R214 ;  /* 0x000000d664d67221 */ /* 0x000fc20000000000 */
[----:B------:R-:W-:Y:S01]  /*3160*/  FADD R213, R101, R213 ;  /* 0x000000d565d57221 */ /* 0x000fe20000000000 */
[----:B------:R-:W-:-:S01]  /*3170*/  FADD R212, R102, R212 ;  /* 0x000000d466d47221 */ /* 0x000fc20000000000 */
[----:B------:R-:W-:Y:S01]  /*3180*/  FADD R211, R103, R211 ;  /* 0x000000d367d37221 */ /* 0x000fe20000000000 */
[----:B------:R-:W-:-:S01]  /*3190*/  FADD R210, R104, R210 ;  /* 0x000000d268d27221 */ /* 0x000fc20000000000 */
[----:B------:R-:W-:Y:S01]  /*31a0*/  STL [R1+0xbc], R214 ;  /* 0x0000bcd601007387 */ /* 0x000fe20000100800 */
        /* <DEDUP_REMOVED lines=11> */
[----:B------:R1:W-:Y:S01]  /*3260*/  STL [R1+0xc8], R211 ;  /* 0x0000c8d301007387 */ /* 0x0003e20000100800 */
[----:B------:R-:W-:-:S01]  /*3270*/  FADD R200, R114, R200 ;  /* 0x000000c872c87221 */ /* 0x000fc20000000000 */
[----:B------:R-:W-:Y:S01]  /*3280*/  FADD R199, R115, R199 ;  /* 0x000000c773c77221 */ /* 0x000fe20000000000 */
        /* <DEDUP_REMOVED lines=69> */
[----:B-----5:R-:W-:Y:S01]  /*36e0*/  FADD R0, R57, R0 ;  /* 0x0000000039007221 */ /* 0x020fe20000000000 */
[----:B----4-:R-:W-:-:S01]  /*36f0*/  FADD R227, R70, R227 ;  /* 0x000000e346e37221 */ /* 0x010fc20000000000 */
[----:B--2---:R-:W-:Y:S01]  /*3700*/  FADD R226, R69, R226 ;  /* 0x000000e245e27221 */ /* 0x004fe20000000000 */
[----:B---3--:R-:W-:-:S01]  /*3710*/  FADD R225, R68, R225 ;  /* 0x000000e144e17221 */ /* 0x008fc20000000000 */
        /* <DEDUP_REMOVED lines=9> */
[----:B------:R-:W-:-:S05]  /*37b0*/  FADD R215, R58, R215 ;  /* 0x000000d73ad77221 */ /* 0x000fca0000000000 */
[----:B------:R2:W-:Y:S04]  /*37c0*/  STL [R1], R215 ;  /* 0x000000d701007387 */ /* 0x0005e80000100800 */
[----:B------:R3:W-:Y:S04]  /*37d0*/  STL [R1+0x4], R216 ;  /* 0x000004d801007387 */ /* 0x0007e80000100800 */
        /* <DEDUP_REMOVED lines=8> */
[----:B-1----:R-:W4:Y:S04]  /*3860*/  LDL.LU R211, [R1+0x34] ;  /* 0x0000340001d37983 */ /* 0x002f280000300800 */
[----:B------:R1:W-:Y:S04]  /*3870*/  STL [R1+0x28], R225 ;  /* 0x000028e101007387 */ /* 0x0003e80000100800 */
[----:B------:R-:W4:Y:S04]  /*3880*/  LDL.LU R212, [R1+0x38] ;  /* 0x0000380001d47983 */ /* 0x000f280000300800 */
[----:B------:R1:W-:Y:S04]  /*3890*/  STL [R1+0x2c], R226 ;  /* 0x00002ce201007387 */ /* 0x0003e80000100800 */
[----:B------:R-:W4:Y:S04]  /*38a0*/  LDL.LU R213, [R1+0x3c] ;  /* 0x00003c0001d57983 */ /* 0x000f280000300800 */
[----:B------:R1:W-:Y:S04]  /*38b0*/  STL [R1+0x30], R227 ;  /* 0x000030e301007387 */ /* 0x0003e80000100800 */
[----:B------:R-:W4:Y:S04]  /*38c0*/  LDL.LU R214, [R1+0x40] ;  /* 0x0000400001d67983 */ /* 0x000f280000300800 */
[----:B--2---:R-:W2:Y:S04]  /*38d0*/  LDL.LU R215, [R1+0x44] ;  /* 0x0000440001d77983 */ /* 0x004ea80000300800 */
[----:B---3--:R-:W3:Y:S04]  /*38e0*/  LDL.LU R216, [R1+0x48] ;  /* 0x0000480001d87983 */ /* 0x008ee80000300800 */
[----:B----4-:R-:W4:Y:S04]  /*38f0*/  LDL.LU R217, [R1+0x4c] ;  /* 0x00004c0001d97983 */ /* 0x010f280000300800 */
[----:B0-----:R-:W4:Y:S04]  /*3900*/  LDL.LU R218, [R1+0x50] ;  /* 0x0000500001da7983 */ /* 0x001f280000300800 */
[----:B------:R-:W4:Y:S04]  /*3910*/  LDL.LU R219, [R1+0x54] ;  /* 0x0000540001db7983 */ /* 0x000f280000300800 */
[----:B------:R-:W4:Y:S04]  /*3920*/  LDL.LU R220, [R1+0x58] ;  /* 0x0000580001dc7983 */ /* 0x000f280000300800 */
[----:B------:R-:W4:Y:S04]  /*3930*/  LDL.LU R221, [R1+0x5c] ;  /* 0x00005c0001dd7983 */ /* 0x000f280000300800 */
[----:B------:R-:W4:Y:S04]  /*3940*/  LDL.LU R222, [R1+0x60] ;  /* 0x0000600001de7983 */ /* 0x000f280000300800 */
[----:B------:R-:W4:Y:S04]  /*3950*/  LDL.LU R223, [R1+0x64] ;  /* 0x0000640001df7983 */ /* 0x000f280000300800 */
[----:B------:R-:W4:Y:S04]  /*3960*/  LDL.LU R224, [R1+0x68] ;  /* 0x0000680001e07983 */ /* 0x000f280000300800 */
[----:B-1----:R-:W4:Y:S04]  /*3970*/  LDL.LU R225, [R1+0x6c] ;  /* 0x00006c0001e17983 */ /* 0x002f280000300800 */
[----:B------:R-:W4:Y:S04]  /*3980*/  LDL.LU R226, [R1+0x70] ;  /* 0x0000700001e27983 */ /* 0x000f280000300800 */
[----:B------:R-:W4:Y:S01]  /*3990*/  LDL.LU R227, [R1+0x74] ;  /* 0x0000740001e37983 */ /* 0x000f220000300800 */
[----:B------:R-:W-:-:S05]  /*39a0*/  FADD R211, R71, R211 ;  /* 0x000000d347d37221 */ /* 0x000fca0000000000 */
[----:B------:R0:W-:Y:S01]  /*39b0*/  STL [R1+0x34], R211 ;  /* 0x000034d301007387 */ /* 0x0001e20000100800 */
[----:B------:R-:W-:-:S03]  /*39c0*/  FADD R212, R72, R212 ;  /* 0x000000d448d47221 */ /* 0x000fc60000000000 */
[----:B0-----:R1:W5:Y:S01]  /*39d0*/  LDL.LU R211, [R1+0xc8] ;  /* 0x0000c80001d37983 */ /* 0x0013620000300800 */
[----:B------:R-:W-:-:S03]  /*39e0*/  FADD R213, R73, R213 ;  /* 0x000000d549d57221 */ /* 0x000fc60000000000 */
[----:B------:R0:W-:Y:S01]  /*39f0*/  STL [R1+0x38], R212 ;  /* 0x000038d401007387 */ /* 0x0001e20000100800 */
[----:B------:R-:W-:-:S01]  /*3a00*/  FADD R214, R74, R214 ;  /* 0x000000d64ad67221 */ /* 0x000fc20000000000 */
[----:B--2---:R-:W-:Y:S02]  /*3a10*/  FADD R215, R75, R215 ;  /* 0x000000d74bd77221 */ /* 0x004fe40000000000 */
[----:B0-----:R1:W5:Y:S01]  /*3a20*/  LDL.LU R212, [R1+0xc4] ;  /* 0x0000c40001d47983 */ /* 0x0013620000300800 */
[----:B---3--:R-:W-:-:S03]  /*3a30*/  FADD R216, R76, R216 ;  /* 0x000000d84cd87221 */ /* 0x008fc60000000000 */
[----:B------:R0:W-:Y:S01]  /*3a40*/  STL [R1+0x3c], R213 ;  /* 0x00003cd501007387 */ /* 0x0001e20000100800 */
[----:B----4-:R-:W-:-:S03]  /*3a50*/  FADD R217, R77, R217 ;  /* 0x000000d94dd97221 */ /* 0x010fc60000000000 */
[----:B0-----:R1:W5:Y:S01]  /*3a60*/  LDL.LU R213, [R1+0xc0] ;  /* 0x0000c00001d57983 */ /* 0x0013620000300800 */
[----:B------:R-:W-:-:S03]  /*3a70*/  FADD R218, R78, R218 ;  /* 0x000000da4eda7221 */ /* 0x000fc60000000000 */
[----:B------:R0:W-:Y:S01]  /*3a80*/  STL [R1+0x40], R214 ;  /* 0x000040d601007387 */ /* 0x0001e20000100800 */
[----:B------:R-:W-:-:S01]  /*3a90*/  FADD R219, R79, R219 ;  /* 0x000000db4fdb7221 */ /* 0x000fc20000000000 */
[----:B------:R-:W-:Y:S02]  /*3aa0*/  FADD R220, R80, R220 ;  /* 0x000000dc50dc7221 */ /* 0x000fe40000000000 */
[----:B0-----:R1:W5:Y:S04]  /*3ab0*/  LDL.LU R214, [R1+0xbc] ;  /* 0x0000bc0001d67983 */ /* 0x0013680000300800 */
[----:B------:R0:W-:Y:S01]  /*3ac0*/  STL [R1+0x44], R215 ;  /* 0x000044d701007387 */ /* 0x0001e20000100800 */
[----:B------:R-:W-:-:S01]  /*3ad0*/  FADD R221, R81, R221 ;  /* 0x000000dd51dd7221 */ /* 0x000fc20000000000 */
[----:B------:R-:W-:-:S02]  /*3ae0*/  FADD R222, R82, R222 ;  /* 0x000000de52de7221 */ /* 0x000fc40000000000 */
[----:B0-----:R1:W5:Y:S04]  /*3af0*/  LDL.LU R215, [R1+0xb8] ;  /* 0x0000b80001d77983 */ /* 0x0013680000300800 */
[----:B------:R0:W-:Y:S01]  /*3b00*/  STL [R1+0x48], R216 ;  /* 0x000048d801007387 */ /* 0x0001e20000100800 */
[----:B------:R-:W-:-:S03]  /*3b10*/  FADD R223, R83, R223 ;  /* 0x000000df53df7221 */ /* 0x000fc60000000000 */
        /* <DEDUP_REMOVED lines=13> */
[----:B------:R0:W-:Y:S04]  /*3bf0*/  STL [R1+0x5c], R221 ;  /* 0x00005cdd01007387 */ /* 0x0001e80000100800 */
        /* <DEDUP_REMOVED lines=12> */
[----:B0-----:R1:W5:Y:S01]  /*3cc0*/  LDL.LU R227, [R1+0x88] ;  /* 0x0000880001e37983 */ /* 0x0013620000300800 */
[----:B------:R-:W-:-:S05]  /*3cd0*/  UMOV UR6, URZ ;  /* 0x0000003f00067c82 */ /* 0x000fca0008000000 */
.L_x_24:
[----:B------:R-:W-:Y:S05]  /*3ce0*/  @!P1 BRA `(.L_x_25) ;  /* 0x0000000000049947 */ /* 0x000fea0003800000 */
[----:B------:R-:W-:Y:S01]  /*3cf0*/  BPT.TRAP 0x1 ;  /* 0x000000040000795c */ /* 0x000fe20000300000 */
.L_x_25:
[----:B------:R-:W-:Y:S02]  /*3d00*/  UISETP.GT.U32.AND UP0, UPT, UR13, 0x1, UPT ;  /* 0x000000010d00788c */ /* 0x000fe4000bf04070 */
[----:B------:R-:W-:-:S04]  /*3d10*/  ULEA UR8, UR19, UR14, 0x3 ;  /* 0x0000000e13087291 */ /* 0x000fc8000f8e183f */
[----:B------:R-:W-:Y:S01]  /*3d20*/  UIADD3 UR8, UR8, 0x18, URZ ;  /* 0x0000001808087890 */ /* 0x000fe2000fffe03f */
[----:B------:R-:W-:-:S03]  /*3d30*/  PLOP3.LUT P0, PT, PT, PT, UP0, 0x80, 0x0 ;  /* 0x000000000000781c */ /* 0x000fc60003f0f008 */
[----:B------:R-:W-:-:S09]  /*3d40*/  UPRMT UR8, URZ, 0x654, UR8 ;  /* 0x000006543f087896 */ /* 0x000fd20008000008 */
[----:B------:R-:W-:Y:S01]  /*3d50*/  SYNCS.ARRIVE.TRANS64.RED.A1T0 RZ, [UR8], RZ ;  /* 0x000000ffffff79a7 */ /* 0x000fe20008100408 */
[----:B------:R-:W-:Y:S05]  /*3d60*/  @P0 BRA `(.L_x_26) ;  /* 0x0000000000040947 */ /* 0x000fea0003800000 */
[----:B------:R-:W-:Y:S01]  /*3d70*/  BPT.TRAP 0x1 ;  /* 0x000000040000795c */ /* 0x000fe20000300000 */
.L_x_26:
[----:B------:R-:W-:Y:S01]  /*3d80*/  UIADD3 UR18, UR18, 0x1, URZ ;  /* 0x0000000112127890 */ /* 0x000fe2000fffe03f */
[C---:B------:R-:W-:Y:S01]  /*3d90*/  ISETP.GT.AND P0, PT, R228.reuse, 0x1, PT ;  /* 0x00000001e400780c */ /* 0x040fe20003f04270 */
[----:B------:R-:W-:Y:S01]  /*3da0*/  UIADD3 UR19, UR19, 0x1, URZ ;  /* 0x0000000113137890 */ /* 0x000fe2000fffe03f */
[----:B------:R-:W-:Y:S01]  /*3db0*/  VIADD R228, R228, 0xffffffff ;  /* 0xffffffffe4e47836 */ /* 0x000fe20000000000 */
[----:B------:R-:W-:Y:S02]  /*3dc0*/  UISETP.NE.AND UP0, UPT, UR18, 0x3, UPT ;  /* 0x000000031200788c */ /* 0x000fe4000bf05270 */
[----:B------:R-:W-:Y:S02]  /*3dd0*/  UISETP.NE.AND UP1, UPT, UR19, 0x3, UPT ;  /* 0x000000031300788c */ /* 0x000fe4000bf25270 */
[----:B------:R-:W-:Y:S02]  /*3de0*/  USEL UR8, URZ, 0x1, UP0 ;  /* 0x000000013f087887 */ /* 0x000fe40008000000 */
[----:B------:R-:W-:-:S02]  /*3df0*/  USEL UR18, UR18, URZ, UP0 ;  /* 0x0000003f12127287 */ /* 0x000fc40008000000 */
[----:B------:R-:W-:Y:S02]  /*3e00*/  USEL UR19, UR19, URZ, UP1 ;  /* 0x0000003f13137287 */ /* 0x000fe40008800000 */
[----:B-----5:R-:W-:Y:S01]  /*3e10*/  LOP3.LUT R227, R227, UR8, RZ, 0x3c, !PT ;  /* 0x00000008e3e37c12 */ /* 0x020fe2000f8e3cff */
[----:B------:R-:W-:Y:S01]  /*3e20*/  UMOV UR8, 0x1 ;  /* 0x0000000100087882 */ /* 0x000fe20000000000 */
[----:B------:R-:W-:Y:S08]  /*3e30*/  @P0 BRA `(.L_x_27) ;  /* 0xffffffec00900947 */ /* 0x000ff0000383ffff */
.L_x_19:
[----:B------:R-:W-:-:S04]  /*3e40*/  UISETP.NE.AND UP0, UPT, UR6, URZ, UPT ;  /* 0x0000003f0600728c */ /* 0x000fc8000bf05270 */
[----:B------:R-:W-:-:S06]  /*3e50*/  USEL UR6, URZ, 0x1, !UP0 ;  /* 0x000000013f067887 */ /* 0x000fcc000c000000 */
[----:B------:R-:W-:-:S13]  /*3e60*/  ISETP.NE.AND P0, PT, RZ, UR6, PT ;  /* 0x00000006ff007c0c */ /* 0x000fda000bf05270 */
[----:B------:R-:W-:Y:S05]  /*3e70*/  @!P0 BRA `(.L_x_28) ;  /* 0x0000000c00dc8947 */ /* 0x000fea0003800000 */
[----:B------:R-:W4:Y:S04]  /*3e80*/  LDL.LU R227, [R1+0x74] ;  /* 0x0000740001e37983 */ /* 0x000f280000300800 */
[----:B----4-:R4:W-:Y:S04]  /*3e90*/  STL [R1+0x88], R227 ;  /* 0x000088e301007387 */ /* 0x0109e80000100800 */
[----:B----4-:R-:W4:Y:S04]  /*3ea0*/  LDL.LU R227, [R1+0x70] ;  /* 0x0000700001e37983 */ /* 0x010f280000300800 */
        /* <DEDUP_REMOVED lines=55> */
[----:B----4-:R-:W4:Y:S01]  /*4220*/  LDL.LU R227, [R1] ;  /* 0x0000000001e37983 */ /* 0x010f220000300800 */
[----:B------:R-:W-:-:S02]  /*4230*/  WARPGROUP.DEPBAR.LE gsb0, 0x0 ;  /* 0x00008000000079c5 */ /* 0x000fc40000010000 */
[----:B------:R-:W-:Y:S01]  /*4240*/  FADD R226, R88, R226 ;  /* 0x000000e258e27221 */ /* 0x000fe20000000000 */
        /* <DEDUP_REMOVED lines=97> */
[----:B----4-:R-:W-:-:S05]  /*4860*/  FADD R227, R58, R227 ;  /* 0x000000e33ae37221 */ /* 0x010fca0000000000 */
[----:B------:R4:W-:Y:S04]  /*4870*/  STL [R1], R227 ;  /* 0x000000e301007387 */ /* 0x0009e80000100800 */
[----:B----4-:R-:W4:Y:S02]  /*4880*/  LDL.LU R227, [R1+0xf8] ;  /* 0x0000f80001e37983 */ /* 0x010f240000300800 */
[----:B----4-:R-:W-:-:S05]  /*4890*/  FADD R227, R59, R227 ;  /* 0x000000e33be37221 */ /* 0x010fca0000000000 */
[----:B------:R4:W-:Y:S04]  /*48a0*/  STL [R1+0x4], R227 ;  /* 0x000004e301007387 */ /* 0x0009e80000100800 */
        /* <DEDUP_REMOVED lines=83> */
[----:B------:R4:W-:Y:S02]  /*4de0*/  STL [R1+0x74], R227 ;  /* 0x000074e301007387 */ /* 0x0009e40000100800 */
.L_x_28:
[----:B------:R-:W-:Y:S02]  /*4df0*/  WARPGROUP.DEPBAR.LE gsb0, 0x0 ;  /* 0x00008000000079c5 */ /* 0x000fe40000010000 */
[----:B------:R-:W5:Y:S02]  /*4e00*/  LDC R24, c[0x0][0x28c] ;  /* 0x0000a300ff187b82 */ /* 0x000f640000000800 */
[----:B-----5:R-:W-:-:S13]  /*4e10*/  ISETP.GE.AND P0, PT, R24, 0x1, PT ;  /* 0x000000011800780c */ /* 0x020fda0003f06270 */
[----:B------:R-:W-:Y:S05]  /*4e20*/  @!P0 BRA `(.L_x_29) ;  /* 0x0000000000488947 */ /* 0x000fea0003800000 */
[----:B------:R-:W-:-:S06]  /*4e30*/  UISETP.NE.AND UP0, UPT, UR23, 0x3, UPT ;  /* 0x000000031700788c */ /* 0x000fcc000bf05270 */
[----:B------:R-:W-:-:S13]  /*4e40*/  PLOP3.LUT P0, PT, PT, PT, UP0, 0x80, 0x0 ;  /* 0x000000000000781c */ /* 0x000fda0003f0f008 */
[----:B------:R-:W-:Y:S05]  /*4e50*/  @!P0 BRA `(.L_x_30) ;  /* 0x0000000000048947 */ /* 0x000fea0003800000 */
[----:B------:R-:W-:Y:S01]  /*4e60*/  BPT.TRAP 0x1 ;  /* 0x000000040000795c */ /* 0x000fe20000300000 */
.L_x_30:
[----:B------:R-:W-:-:S04]  /*4e70*/  UISETP.LT.AND UP0, UPT, UR12, 0x1, UPT ;  /* 0x000000010c00788c */ /* 0x000fc8000bf01270 */
[----:B------:R-:W-:Y:S02]  /*4e80*/  USEL UR8, UR12, 0x1, UP0 ;  /* 0x000000010c087887 */ /* 0x000fe40008000000 */
[----:B------:R-:W-:Y:S02]  /*4e90*/  UISETP.GT.U32.AND UP0, UPT, UR13, 0x1, UPT ;  /* 0x000000010d00788c */ /* 0x000fe4000bf04070 */
[----:B------:R-:W-:-:S04]  /*4ea0*/  UIADD3 UR8, UR5, UR12, -UR8 ;  /* 0x0000000c05087290 */ /* 0x000fc8000fffe808 */
[----:B------:R-:W-:Y:S01]  /*4eb0*/  UIMAD.WIDE.U32 UR6, UR8, -0x55555555, URZ ;  /* 0xaaaaaaab080678a5 */ /* 0x000fe2000f8e003f */
[----:B------:R-:W-:-:S03]  /*4ec0*/  PLOP3.LUT P0, PT, PT, PT, UP0, 0x80, 0x0 ;  /* 0x000000000000781c */ /* 0x000fc60003f0f008 */
[----:B------:R-:W-:-:S04]  /*4ed0*/  USHF.R.U32.HI UR6, URZ, 0x1, UR7 ;  /* 0x000000013f067899 */ /* 0x000fc80008011607 */
[----:B------:R-:W-:-:S04]  /*4ee0*/  UIMAD UR8, UR6, -0x3, UR8 ;  /* 0xfffffffd060878a4 */ /* 0x000fc8000f8e0208 */
[----:B------:R-:W-:-:S04]  /*4ef0*/  ULEA UR8, UR8, UR14, 0x3 ;  /* 0x0000000e08087291 */ /* 0x000fc8000f8e183f */
[----:B------:R-:W-:-:S04]  /*4f00*/  UIADD3 UR8, UR8, 0x18, URZ ;  /* 0x0000001808087890 */ /* 0x000fc8000fffe03f */
[----:B------:R-:W-:-:S09]  /*4f10*/  UPRMT UR8, URZ, 0x654, UR8 ;  /* 0x000006543f087896 */ /* 0x000fd20008000008 */
[----:B------:R-:W-:Y:S01]  /*4f20*/  SYNCS.ARRIVE.TRANS64.RED.A1T0 RZ, [UR8], RZ ;  /* 0x000000ffffff79a7 */ /* 0x000fe20008100408 */
[----:B------:R-:W-:Y:S05]  /*4f30*/  @P0 BRA `(.L_x_29) ;  /* 0x0000000000040947 */ /* 0x000fea0003800000 */
[----:B------:R-:W-:Y:S01]  /*4f40*/  BPT.TRAP 0x1 ;  /* 0x000000040000795c */ /* 0x000fe20000300000 */
.L_x_29:
[----:B------:R0:W-:Y:S01]  /*4f50*/  STL [R1+0x8c], R2 ;  /* 0x00008c0201007387 */ /* 0x0001e20000100800 */
[----:B------:R-:W1:Y:S01]  /*4f60*/  LDC R29, c[0x0][0x288] ;  /* 0x0000a200ff1d7b82 */ /* 0x000e620000000800 */
[----:B------:R-:W-:Y:S02]  /*4f70*/  UIADD3 UR9, UR12, UR5, URZ ;  /* 0x000000050c097290 */ /* 0x000fe4000fffe03f */
[----:B------:R-:W-:Y:S01]  /*4f80*/  USHF.R.S32.HI UR10, URZ, 0x1f, UR22 ;  /* 0x0000001f3f0a7899 */ /* 0x000fe20008011416 */
[----:B------:R-:W-:Y:S01]  /*4f90*/  ULDC.64 UR6, c[0x0][0x5d0] ;  /* 0x0001740000067ab9 */ /* 0x000fe20000000a00 */
[----:B------:R-:W-:Y:S01]  /*4fa0*/  ULDC UR11, c[0x0][0x284] ;  /* 0x0000a100000b7ab9 */ /* 0x000fe20000000800 */
[----:B0-----:R-:W2:Y:S04]  /*4fb0*/  LDL.LU R2, [R1+0x80] ;  /* 0x0000800001027983 */ /* 0x001ea80000300800 */
[----:B------:R0:W-:Y:S04]  /*4fc0*/  STL [R1+0x88], R0 ;  /* 0x0000880001007387 */ /* 0x0001e80000100800 */
[----:B----4-:R-:W4:Y:S01]  /*4fd0*/  LDL.LU R227, [R1+0x84] ;  /* 0x0000840001e37983 */ /* 0x010f220000300800 */
[----:B0-----:R-:W0:Y:S02]  /*4fe0*/  S2R R0, SR_TID.X ;  /* 0x0000000000007919 */ /* 0x001e240000002100 */
[----:B0-----:R-:W-:-:S02]  /*4ff0*/  SHF.R.U32.HI R24, RZ, 0x2, R0 ;  /* 0x00000002ff187819 */ /* 0x001fc40000011600 */
[----:B------:R-:W-:Y:S02]  /*5000*/  LOP3.LUT R26, R0, 0x60, RZ, 0xc0, !PT ;  /* 0x00000060001a7812 */ /* 0x000fe400078ec0ff */
[----:B------:R-:W-:Y:S02]  /*5010*/  SHF.R.U32.HI R27, RZ, 0x7, R0 ;  /* 0x00000007ff1b7819 */ /* 0x000fe40000011600 */
[----:B------:R-:W-:Y:S02]  /*5020*/  LOP3.LUT R25, R24, 0x7, RZ, 0xc0, !PT ;  /* 0x0000000718197812 */ /* 0x000fe400078ec0ff */
[----:B------:R-:W-:Y:S02]  /*5030*/  SHF.R.U32.HI R28, RZ, 0x1, R26 ;  /* 0x00000001ff1c7819 */ /* 0x000fe4000001161a */
[----:B------:R-:W-:Y:S02]  /*5040*/  LOP3.LUT R24, R27, 0x1, RZ, 0xc0, !PT ;  /* 0x000000011b187812 */ /* 0x000fe400078ec0ff */
[----:B------:R-:W-:Y:S01]  /*5050*/  IADD3 R27, RZ, -R28, -R25 ;  /* 0x8000001cff1b7210 */ /* 0x000fe20007ffe819 */
[----:B------:R-:W-:-:S02]  /*5060*/  IMAD.SHL.U32 R32, R0, 0x2, RZ ;  /* 0x0000000200207824 */ /* 0x000fc400078e00ff */
[C---:B------:R-:W-:Y:S02]  /*5070*/  IMAD.SHL.U32 R26, R24.reuse, 0x40, RZ ;  /* 0x00000040181a7824 */ /* 0x040fe400078e00ff */
[----:B------:R-:W-:Y:S01]  /*5080*/  IMAD R42, R24, -0x40, R27 ;  /* 0xffffffc0182a7824 */ /* 0x000fe200078e021b */
[----:B------:R-:W-:Y:S01]  /*5090*/  LOP3.LUT R24, R0, 0x3, RZ, 0xc0, !PT ;  /* 0x0000000300187812 */ /* 0x000fe200078ec0ff */
[----:B--2---:R-:W-:Y:S02]  /*50a0*/  IMAD.SHL.U32 R41, R2, 0x80, RZ ;  /* 0x0000008002297824 */ /* 0x004fe400078e00ff */
[----:B------:R0:W5:Y:S04]  /*50b0*/  LDL.LU R2, [R1+0x8c] ;  /* 0x00008c0001027983 */ /* 0x0001680000300800 */
[----:B------:R0:W5:Y:S01]  /*50c0*/  LDL.LU R0, [R1+0x88] ;  /* 0x0000880001007983 */ /* 0x0001620000300800 */
[----:B------:R-:W-:Y:S01]  /*50d0*/  LOP3.LUT R43, R26, 0x40, R25, 0xe2, !PT ;  /* 0x000000401a2b7812 */ /* 0x000fe200078ee219 */
[----:B----4-:R-:W-:Y:S01]  /*50e0*/  IMAD.SHL.U32 R25, R227, 0x100, RZ ;  /* 0x00000100e3197824 */ /* 0x010fe200078e00ff */
[----:B------:R-:W-:Y:S01]  /*50f0*/  UISETP.GT.U32.AND UP0, UPT, UR9, 0x2, UPT ;  /* 0x000000020900788c */ /* 0x000fe2000bf04070 */
[C---:B-1----:R-:W-:Y:S01]  /*5100*/  ISETP.GE.AND P0, PT, R41.reuse, R29, PT ;  /* 0x0000001d2900720c */ /* 0x042fe20003f06270 */
[----:B------:R-:W-:Y:S01]  /*5110*/  UIMAD UR5, UR10, UR6, URZ ;  /* 0x000000060a0572a4 */ /* 0x000fe2000f8e023f */
[----:B------:R-:W-:Y:S01]  /*5120*/  LOP3.LUT R32, R41, 0x6, R32, 0xf8, !PT ;  /* 0x0000000629207812 */ /* 0x000fe200078ef820 */
[----:B------:R-:W-:Y:S01]  /*5130*/  UISETP.LT.U32.AND UP0, UPT, UR12, 0x3, UP0 ;  /* 0x000000030c00788c */ /* 0x000fe20008701070 */
[----:B------:R-:W-:Y:S01]  /*5140*/  ISETP.GE.OR P0, PT, R25, UR11, P0 ;  /* 0x0000000b19007c0c */ /* 0x000fe20008706670 */
[----:B------:R-:W-:Y:S01]  /*5150*/  UISETP.GE.U32.AND UP1, UPT, UR12, 0x3, UPT ;  /* 0x000000030c00788c */ /* 0x000fe2000bf26070 */
[----:B------:R-:W-:Y:S01]  /*5160*/  IMAD.U32 R27, RZ, RZ, UR6 ;  /* 0x00000006ff1b7e24 */ /* 0x000fe2000f8e00ff */
[----:B------:R-:W-:Y:S01]  /*5170*/  UIMAD UR8, UR22, UR7, UR5 ;  /* 0x00000007160872a4 */ /* 0x000fe2000f8e0205 */
[----:B------:R-:W-:Y:S01]  /*5180*/  SHF.R.S32.HI R33, RZ, 0x1f, R32 ;  /* 0x0000001fff217819 */ /* 0x000fe20000011420 */
[----:B------:R-:W-:-:S02]  /*5190*/  UIMAD.WIDE.U32 UR6, UR9, -0x55555555, URZ ;  /* 0xaaaaaaab090678a5 */ /* 0x000fc4000f8e003f */
[----:B------:R-:W-:Y:S02]  /*51a0*/  USEL UR5, URZ, 0x1, !UP0 ;  /* 0x000000013f057887 */ /* 0x000fe4000c000000 */
[----:B------:R-:W-:Y:S01]  /*51b0*/  USHF.R.U32.HI UR6, URZ, 0x1, UR7 ;  /* 0x000000013f067899 */ /* 0x000fe20008011607 */
[----:B------:R-:W-:Y:S01]  /*51c0*/  IMAD.WIDE.U32 R26, R27, UR22, R32 ;  /* 0x000000161b1a7c25 */ /* 0x000fe2000f8e0020 */
[----:B------:R-:W-:Y:S01]  /*51d0*/  ULOP3.LUT UR4, UR4, UR5, URZ, 0x3c, !UPT ;  /* 0x0000000504047292 */ /* 0x000fe2000f8e3c3f */
[----:B------:R-:W-:Y:S02]  /*51e0*/  IADD3 R42, -R25, UR11, R42 ;  /* 0x0000000b192a7c10 */ /* 0x000fe4000fffe12a */
[----:B------:R-:W-:Y:S01]  /*51f0*/  IMAD.WIDE R38, R227, 0x100, RZ ;  /* 0x00000100e3267825 */ /* 0x000fe200078e02ff */
[----:B------:R-:W-:Y:S02]  /*5200*/  UIMAD UR5, UR6, -0x3, UR9 ;  /* 0xfffffffd060578a4 */ /* 0x000fe4000f8e0209 */
[----:B------:R-:W-:Y:S01]  /*5210*/  @UP1 ULOP3.LUT UR4, UR4, 0x1, UR6, 0x78, !UPT ;  /* 0x0000000104041892 */ /* 0x000fe2000f8e7806 */
[----:B------:R-:W-:-:S02]  /*5220*/  IMAD R24, R24, -0x2, R29 ;  /* 0xfffffffe18187824 */ /* 0x000fc400078e021d */
[----:B------:R-:W-:Y:S01]  /*5230*/  VIADD R27, R27, UR8 ;  /* 0x000000081b1b7c36 */ /* 0x000fe20008000000 */
[----:B------:R-:W-:Y:S01]  /*5240*/  LOP3.LUT R43, R38, R43, R28, 0xfe, !PT ;  /* 0x0000002b262b7212 */ /* 0x000fe200078efe1c */
[----:B------:R-:W-:Y:S02]  /*5250*/  IMAD.IADD R41, R24, 0x1, -R41 ;  /* 0x0000000118297824 */ /* 0x000fe400078e0a29 */
[----:B------:R-:W-:Y:S01]  /*5260*/  IMAD.MOV.U32 R40, RZ, RZ, -0x1 ;  /* 0xffffffffff287424 */ /* 0x000fe200078e00ff */
[----:B0-----:R-:W-:Y:S06]  /*5270*/  @P0 BRA `(.L_x_31) ;  /* 0x0000008c00fc0947 */ /* 0x001fec0003800000 */
[----:B------:R-:W0:Y:S01]  /*5280*/  LDC.64 R28, c[0x0][0x5c8] ;  /* 0x00017200ff1c7b82 */ /* 0x000e220000000a00 */
[----:B------:R-:W-:Y:S01]  /*5290*/  ULDC.64 UR6, c[0x0][0x5c0] ;  /* 0x0001700000067ab9 */ /* 0x000fe20000000a00 */
[----:B------:R-:W-:Y:S01]  /*52a0*/  BSSY B0, `(.L_x_31) ;  /* 0x00008fc000007945 */ /* 0x000fe20003800000 */
[-C--:B0-----:R-:W-:Y:S01]  /*52b0*/  IMAD R24, R39, R28.reuse, RZ ;  /* 0x0000001c27187224 */ /* 0x081fe200078e02ff */
[----:B------:R-:W-:Y:S01]  /*52c0*/  SHF.L.U64.HI R34, R28, 0x3, R29 ;  /* 0x000000031c227819 */ /* 0x000fe2000001021d */
[----:B------:R-:W-:-:S04]  /*52d0*/  IMAD.WIDE.U32 R26, R43, R28, R26 ;  /* 0x0000001c2b1a7225 */ /* 0x000fc800078e001a */
[----:B------:R-:W-:Y:S01]  /*52e0*/  IMAD R25, R43, R29, R24 ;  /* 0x0000001d2b197224 */ /* 0x000fe200078e0218 */
[----:B------:R-:W-:Y:S01]  /*52f0*/  IADD3 R24, P3, R26, UR6, RZ ;  /* 0x000000061a187c10 */ /* 0x000fe2000ff7e0ff */
[C---:B------:R-:W-:Y:S01]  /*5300*/  IMAD.SHL.U32 R35, R28.reuse, 0x8, RZ ;  /* 0x000000081c237824 */ /* 0x040fe200078e00ff */
[----:B------:R-:W-:Y:S01]  /*5310*/  LEA R30, P2, R28, R26, 0x7 ;  /* 0x0000001a1c1e7211 */ /* 0x000fe200078438ff */
[----:B------:R-:W-:-:S03]  /*5320*/  IMAD.IADD R27, R27, 0x1, R25 ;  /* 0x000000011b1b7824 */ /* 0x000fc600078e0219 */
[----:B------:R-:W-:Y:S02]  /*5330*/  IADD3 R26, P1, P0, R26, UR6, R35 ;  /* 0x000000061a1a7c10 */ /* 0x000fe4000f83e023 */
[----:B------:R-:W-:Y:S02]  /*5340*/  IADD3.X R25, R27, UR7, RZ, P3, !PT ;  /* 0x000000071b197c10 */ /* 0x000fe40009ffe4ff */
[----:B------:R-:W-:Y:S02]  /*5350*/  FSETP.NEU.AND P3, PT, RZ, UR21, PT ;  /* 0x00000015ff007c0b */ /* 0x000fe4000bf6d000 */
[----:B------:R-:W-:Y:S02]  /*5360*/  LEA.HI.X R31, R28, R27, R29, 0x7, P2 ;  /* 0x0000001b1c1f7211 */ /* 0x000fe400010f3c1d */
[C---:B------:R-:W-:Y:S02]  /*5370*/  IADD3 R28, P2, R30.reuse, UR6, RZ ;  /* 0x000000061e1c7c10 */ /* 0x040fe4000ff5e0ff */
[----:B------:R-:W-:-:S02]  /*5380*/  IADD3 R30, P5, P6, R30, UR6, R35 ;  /* 0x000000061e1e7c10 */ /* 0x000fc4000febe023 */
[----:B------:R-:W-:Y:S02]  /*5390*/  IADD3.X R29, R31, UR7, RZ, P2, !PT ;  /* 0x000000071f1d7c10 */ /* 0x000fe400097fe4ff */
[--C-:B------:R-:W-:Y:S02]  /*53a0*/  IADD3.X R27, R27, UR7, R34.reuse, P1, P0 ;  /* 0x000000071b1b7c10 */ /* 0x100fe40008fe0422 */
[----:B------:R-:W-:Y:S01]  /*53b0*/  IADD3.X R31, R31, UR7, R34, P5, P6 ;  /* 0x000000071f1f7c10 */ /* 0x000fe2000afec422 */
[----:B------:R-:W-:Y:S06]  /*53c0*/  @!P3 BRA `(.L_x_32) ;  /* 0x0000006c001cb947 */ /* 0x000fec0003800000 */
[----:B------:R-:W-:Y:S01]  /*53d0*/  ULDC.64 UR8, c[0x0][0x5b8] ;  /* 0x00016e0000087ab9 */ /* 0x000fe20000000a00 */
[----:B------:R-:W-:Y:S01]  /*53e0*/  ISETP.GE.AND P0, PT, R42, 0x1, PT ;  /* 0x000000012a00780c */ /* 0x000fe20003f06270 */
[----:B------:R-:W-:Y:S02]  /*53f0*/  UIMAD UR6, UR10, UR8, URZ ;  /* 0x000000080a0672a4 */ /* 0x000fe4000f8e023f */
[----:B------:R-:W-:Y:S01]  /*5400*/  IMAD.U32 R35, RZ, RZ, UR8 ;  /* 0x00000008ff237e24 */ /* 0x000fe2000f8e00ff */
[----:B------:R-:W-:Y:S01]  /*5410*/  BSSY B1, `(.L_x_33) ;  /* 0x0000010000017945 */ /* 0x000fe20003800000 */
[----:B------:R-:W-:Y:S01]  /*5420*/  ISETP.LT.OR P3, PT, R41, 0x1, !P0 ;  /* 0x000000012900780c */ /* 0x000fe20004761670 */
[----:B------:R-:W-:Y:S02]  /*5430*/  UIMAD UR6, UR22, UR9, UR6 ;  /* 0x00000009160672a4 */ /* 0x000fe4000f8e0206 */
[----:B------:R-:W-:Y:S01]  /*5440*/  IMAD.WIDE.U32 R32, R35, UR22, R32 ;  /* 0x0000001623207c25 */ /* 0x000fe2000f8e0020 */
[----:B------:R-:W-:-:S03]  /*5450*/  ULDC.64 UR8, c[0x0][0x5a8] ;  /* 0x00016a0000087ab9 */ /* 0x000fc60000000a00 */
[----:B------:R-:W-:Y:S02]  /*5460*/  IMAD.MOV.U32 R36, RZ, RZ, R32 ;  /* 0x000000ffff247224 */ /* 0x000fe400078e0020 */
[----:B------:R-:W-:Y:S01]  /*5470*/  VIADD R37, R33, UR6 ;  /* 0x0000000621257c36 */ /* 0x000fe20008000000 */
[----:B------:R-:W-:Y:S02]  /*5480*/  ULDC.64 UR6, c[0x0][0x5b0] ;  /* 0x00016c0000067ab9 */ /* 0x000fe40000000a00 */
[----:B------:R-:W-:Y:S02]  /*5490*/  IMAD R34, R39, UR6, RZ ;  /* 0x0000000627227c24 */ /* 0x000fe4000f8e02ff */
[----:B------:R-:W-:-:S04]  /*54a0*/  IMAD.WIDE.U32 R32, R43, UR6, R36 ;  /* 0x000000062b207c25 */ /* 0x000fc8000f8e0024 */
[--C-:B------:R-:W-:Y:S01]  /*54b0*/  IMAD R35, R43, UR7, R34.reuse ;  /* 0x000000072b237c24 */ /* 0x100fe2000f8e0222 */
[----:B------:R-:W-:Y:S02]  /*54c0*/  IADD3 R32, P1, R32, UR8, RZ ;  /* 0x0000000820207c10 */ /* 0x000fe4000ff3e0ff */
[----:B------:R-:W-:Y:S02]  /*54d0*/  PRMT R34, RZ, 0x7610, R34 ;  /* 0x00007610ff227816 */ /* 0x000fe40000000022 */
[----:B------:R-:W-:Y:S01]  /*54e0*/  IADD3.X R33, R33, UR9, R35, P1, !PT ;  /* 0x0000000921217c10 */ /* 0x000fe20008ffe423 */
[----:B------:R-:W-:Y:S08]  /*54f0*/  @P3 BRA `(.L_x_34) ;  /* 0x0000000000043947 */ /* 0x000ff00003800000 */
[----:B------:R0:W5:Y:S02]  /*5500*/  LDG.E.U8 R34, desc[UR16][R32.64] ;  /* 0x0000001020227981 */ /* 0x000164000c1e1100 */
.L_x_34:
[----:B------:R-:W-:Y:S05]  /*5510*/  BSYNC B1 ;  /* 0x0000000000017941 */ /* 0x000fea0003800000 */
.L_x_33:
[----:B-----5:R-:W-:Y:S01]  /*5520*/  LOP3.LUT R34, R34, 0xff, RZ, 0xc0, !PT ;  /* 0x000000ff22227812 */ /* 0x020fe200078ec0ff */
[----:B------:R-:W-:Y:S01]  /*5530*/  BSSY B1, `(.L_x_35) ;  /* 0x000000b000017945 */ /* 0x000fe20003800000 */
[----:B------:R-:W-:Y:S02]  /*5540*/  ISETP.LT.OR P2, PT, R41, 0x2, !P0 ;  /* 0x000000022900780c */ /* 0x000fe40004741670 */
[----:B------:R-:W-:-:S05]  /*5550*/  F2FP.F16.E5M2.UNPACK_B R34, R34 ;  /* 0x00000022ff22723e */ /* 0x000fca00020004ff */
[----:B------:R-:W-:-:S05]  /*5560*/  HADD2.F32 R34, -RZ, R34.H0_H0 ;  /* 0x20000022ff227230 */ /* 0x000fca0000004100 */
[----:B------:R-:W-:Y:S01]  /*5570*/  FMUL R35, R34, UR21 ;  /* 0x0000001522237c20 */ /* 0x000fe20008400000 */
[----:B------:R-:W-:-:S03]  /*5580*/  PRMT R34, RZ, 0x7610, R34 ;  /* 0x00007610ff227816 */ /* 0x000fc60000000022 */
[----:B------:R-:W-:-:S05]  /*5590*/  FFMA R35, R226, UR20, R35 ;  /* 0x00000014e2237c23 */ /* 0x000fca0008000023 */
[----:B------:R-:W-:-:S05]  /*55a0*/  F2FP.SATFINITE.E5M2.F32.PACK_AB_MERGE_C R35, RZ, R35, RZ ;  /* 0x00000023ff23723e */ /* 0x000fca00048060ff */
[----:B------:R1:W-:Y:S01]  /*55b0*/  @!P3 STG.E.U8 desc[UR16][R24.64], R35 ;  /* 0x000000231800b986 */ /* 0x0003e2000c101110 */
[----:B------:R-:W-:Y:S05]  /*55c0*/  @P2 BRA `(.L_x_36) ;  /* 0x0000000000042947 */ /* 0x000fea0003800000 */
[----:B------:R2:W5:Y:S02]  /*55d0*/  LDG.E.U8 R34, desc[UR16][R32.64+0x1] ;  /* 0x0000011020227981 */ /* 0x000564000c1e1100 */
.L_x_36:
[----:B------:R-:W-:Y:S05]  /*55e0*/  BSYNC B1 ;  /* 0x0000000000017941 */ /* 0x000fea0003800000 */
.L_x_35:
[----:B-----5:R-:W-:Y:S01]  /*55f0*/  LOP3.LUT R34, R34, 0xff, RZ, 0xc0, !PT ;  /* 0x000000ff22227812 */ /* 0x020fe200078ec0ff */
[----:B------:R-:W-:Y:S01]  /*5600*/  BSSY B1, `(.L_x_37) ;  /* 0x0000013000017945 */ /* 0x000fe20003800000 */
[----:B------:R-:W-:Y:S02]  /*5610*/  IADD3 R45, P1, R43, 0x8, RZ ;  /* 0x000000082b2d7810 */ /* 0x000fe40007f3e0ff */
[----:B------:R-:W-:-:S03]  /*5620*/  F2FP.F16.E5M2.UNPACK_B R34, R34 ;  /* 0x00000022ff22723e */ /* 0x000fc600020004ff */
[----:B-1----:R-:W-:Y:S01]  /*5630*/  IMAD.X R35, RZ, RZ, R39, P1 ;  /* 0x000000ffff237224 */ /* 0x002fe200008e0627 */
[----:B------:R-:W-:Y:S01]  /*5640*/  ISETP.GE.AND P1, PT, R42, 0x9, PT ;  /* 0x000000092a00780c */ /* 0x000fe20003f26270 */
[----:B------:R-:W-:Y:S02]  /*5650*/  HADD2.F32 R34, -RZ, R34.H0_H0 ;  /* 0x20000022ff227230 */ /* 0x000fe40000004100 */
[----:B------:R-:W-:Y:S01]  /*5660*/  IMAD R46, R35, UR6, RZ ;  /* 0x00000006232e7c24 */ /* 0x000fe2000f8e02ff */
[----:B------:R-:W-:Y:S02]  /*5670*/  ISETP.LT.OR P5, PT, R41, 0x1, !P1 ;  /* 0x000000012900780c */ /* 0x000fe40004fa1670 */
[----:B------:R-:W-:Y:S01]  /*5680*/  FMUL R44, R34, UR21 ;  /* 0x00000015222c7c20 */ /* 0x000fe20008400000 */
[----:B------:R-:W-:-:S04]  /*5690*/  IMAD.WIDE.U32 R34, R45, UR6, R36 ;  /* 0x000000062d227c25 */ /* 0x000fc8000f8e0024 */
[----:B------:R-:W-:Y:S01]  /*56a0*/  FFMA R44, R225, UR20, R44 ;  /* 0x00000014e12c7c23 */ /* 0x000fe2000800002c */
[----:B------:R-:W-:Y:S01]  /*56b0*/  IMAD R45, R45, UR7, R46 ;  /* 0x000000072d2d7c24 */ /* 0x000fe2000f8e022e */
[----:B------:R-:W-:-:S03]  /*56c0*/  IADD3 R34, P3, R34, UR8, RZ ;  /* 0x0000000822227c10 */ /* 0x000fc6000ff7e0ff */
[----:B------:R-:W-:Y:S02]  /*56d0*/  F2FP.SATFINITE.E5M2.F32.PACK_AB_MERGE_C R47, RZ, R44, RZ ;  /* 0x0000002cff2f723e */ /* 0x000fe400048060ff */
[----:B------:R-:W-:Y:S02]  /*56e0*/  IADD3.X R35, R35, UR9, R45, P3, !PT ;  /* 0x0000000923237c10 */ /* 0x000fe40009ffe42d */
[----:B------:R-:W-:Y:S01]  /*56f0*/  PRMT R44, RZ, 0x7610, R44 ;  /* 0x00007610ff2c7816 */ /* 0x000fe2000000002c */
[----:B------:R1:W-:Y:S01]  /*5700*/  @!P2 STG.E.U8 desc[UR16][R24.64+0x1], R47 ;  /* 0x0000012f1800a986 */ /* 0x0003e2000c101110 */
[----:B------:R-:W-:Y:S05]  /*5710*/  @P5 BRA `(.L_x_38) ;  /* 0x0000000000045947 */ /* 0x000fea0003800000 */
[----:B------:R4:W5:Y:S02]  /*5720*/  LDG.E.U8 R44, desc[UR16][R34.64] ;  /* 0x00000010222c7981 */ /* 0x000964000c1e1100 */
.L_x_38:
[----:B------:R-:W-:Y:S05]  /*5730*/  BSYNC B1 ;  /* 0x0000000000017941 */ /* 0x000fea0003800000 */
.L_x_37:
        /* <DEDUP_REMOVED lines=12> */
.L_x_40:
[----:B------:R-:W-:Y:S05]  /*5800*/  BSYNC B1 ;  /* 0x0000000000017941 */ /* 0x000fea0003800000 */
.L_x_39:
[----:B-----5:R-:W-:Y:S01]  /*5810*/  LOP3.LUT R44, R44, 0xff, RZ, 0xc0, !PT ;  /* 0x000000ff2c2c7812 */ /* 0x020fe200078ec0ff */
[----:B------:R-:W-:Y:S01]  /*5820*/  BSSY B1, `(.L_x_41) ;  /* 0x000000b000017945 */ /* 0x000fe20003800000 */
[----:B------:R-:W-:Y:S02]  /*5830*/  ISETP.LT.OR P3, PT, R41, 0x9, !P0 ;  /* 0x000000092900780c */ /* 0x000fe40004761670 */
[----:B------:R-:W-:-:S05]  /*5840*/  F2FP.F16.E5M2.UNPACK_B R44, R44 ;  /* 0x0000002cff2c723e */ /* 0x000fca00020004ff */
[----:B------:R-:W-:-:S05]  /*5850*/  HADD2.F32 R44, -RZ, R44.H0_H0 ;  /* 0x2000002cff2c7230 */ /* 0x000fca0000004100 */
[----:B------:R-:W-:-:S04]  /*5860*/  FMUL R44, R44, UR21 ;  /* 0x000000152c2c7c20 */ /* 0x000fc80008400000 */
[----:B------:R-:W-:-:S05]  /*5870*/  FFMA R44, R223, UR20, R44 ;  /* 0x00000014df2c7c23 */ /* 0x000fca000800002c */
[----:B0-----:R-:W-:Y:S02]  /*5880*/  F2FP.SATFINITE.E5M2.F32.PACK_AB_MERGE_C R45, RZ, R44, RZ ;  /* 0x0000002cff2d723e */ /* 0x001fe400048060ff */
[----:B------:R-:W-:-:S03]  /*5890*/  PRMT R44, RZ, 0x7610, R44 ;  /* 0x00007610ff2c7816 */ /* 0x000fc6000000002c */
[----:B------:R0:W-:Y:S01]  /*58a0*/  @!P2 STG.E.U8 desc[UR16][R26.64+0x1], R45 ;  /* 0x0000012d1a00a986 */ /* 0x0001e2000c101110 */
[----:B------:R-:W-:Y:S05]  /*58b0*/  @P3 BRA `(.L_x_42) ;  /* 0x0000000000043947 */ /* 0x000fea0003800000 */
[----:B------:R0:W5:Y:S02]  /*58c0*/  LDG.E.U8 R44, desc[UR16][R32.64+0x8] ;  /* 0x00000810202c7981 */ /* 0x000164000c1e1100 */
.L_x_42:
[----:B------:R-:W-:Y:S05]  /*58d0*/  BSYNC B1 ;  /* 0x0000000000017941 */ /* 0x000fea0003800000 */
.L_x_41:
[----:B-----5:R-:W-:Y:S01]  /*58e0*/  LOP3.LUT R44, R44, 0xff, RZ, 0xc0, !PT ;  /* 0x000000ff2c2c7812 */ /* 0x020fe200078ec0ff */
[----:B------:R-:W-:Y:S01]  /*58f0*/  BSSY B1, `(.L_x_43) ;  /* 0x000000b000017945 */ /* 0x000fe20003800000 */
[----:B------:R-:W-:Y:S02]  /*5900*/  ISETP.LT.OR P2, PT, R41, 0xa, !P0 ;  /* 0x0000000a2900780c */ /* 0x000fe40004741670 */
[----:B------:R-:W-:-:S05]  /*5910*/  F2FP.F16.E5M2.UNPACK_B R44, R44 ;  /* 0x0000002cff2c723e */ /* 0x000fca00020004ff */
[----:B------:R-:W-:-:S05]  /*5920*/  HADD2.F32 R44, -RZ, R44.H0_H0 ;  /* 0x2000002cff2c7230 */ /* 0x000fca0000004100 */
[----:B0-----:R-:W-:Y:S01]  /*5930*/  FMUL R45, R44, UR21 ;  /* 0x000000152c2d7c20 */ /* 0x001fe20008400000 */
[----:B------:R-:W-:-:S03]  /*5940*/  PRMT R44, RZ, 0x7610, R44 ;  /* 0x00007610ff2c7816 */ /* 0x000fc6000000002c */
[----:B------:R-:W-:-:S05]  /*5950*/  FFMA R45, R222, UR20, R45 ;  /* 0x00000014de2d7c23 */ /* 0x000fca000800002d */
[----:B------:R-:W-:-:S05]  /*5960*/  F2FP.SATFINITE.E5M2.F32.PACK_AB_MERGE_C R45, RZ, R45, RZ ;  /* 0x0000002dff2d723e */ /* 0x000fca00048060ff */
[----:B------:R0:W-:Y:S01]  /*5970*/  @!P3 STG.E.U8 desc[UR16][R24.64+0x8], R45 ;  /* 0x0000082d1800b986 */ /* 0x0001e2000c101110 */
[----:B------:R-:W-:Y:S05]  /*5980*/  @P2 BRA `(.L_x_44) ;  /* 0x0000000000042947 */ /* 0x000fea0003800000 */
[----:B------:R0:W5:Y:S02]  /*5990*/  LDG.E.U8 R44, desc[UR16][R32.64+0x9] ;  /* 0x00000910202c7981 */ /* 0x000164000c1e1100 */
.L_x_44:
[----:B------:R-:W-:Y:S05]  /*59a0*/  BSYNC B1 ;  /* 0x0000000000017941 */ /* 0x000fea0003800000 */
.L_x_43:
        /* <DEDUP_REMOVED lines=12> */
.L_x_46:
[----:B------:R-:W-:Y:S05]  /*5a70*/  BSYNC B1 ;  /* 0x0000000000017941 */ /* 0x000fea0003800000 */
.L_x_45:
        /* <DEDUP_REMOVED lines=12> */
.L_x_48:
[----:B------:R-:W-:Y:S05]  /*5b40*/  BSYNC B1 ;  /* 0x0000000000017941 */ /* 0x000fea0003800000 */
.L_x_47:
        /* <DEDUP_REMOVED lines=12> */
.L_x_50:
[----:B------:R-:W-:Y:S05]  /*5c10*/  BSYNC B1 ;  /* 0x0000000000017941 */ /* 0x000fea0003800000 */
.L_x_49:
        /* <DEDUP_REMOVED lines=12> */
.L_x_52:
[----:B------:R-:W-:Y:S05]  /*5ce0*/  BSYNC B1 ;  /* 0x0000000000017941 */ /* 0x000fea0003800000 */
.L_x_51:
        /* <DEDUP_REMOVED lines=12> */
.L_x_54:
[----:B------:R-:W-:Y:S05]  /*5db0*/  BSYNC B1 ;  /* 0x0000000000017941 */ /* 0x000fea0003800000 */
.L_x_53:
        /* <DEDUP_REMOVED lines=12> */
.L_x_56:
[----:B------:R-:W-:Y:S05]  /*5e80*/  BSYNC B1 ;  /* 0x0000000000017941 */ /* 0x000fea0003800000 */
.L_x_55:
        /* <DEDUP_REMOVED lines=12> */
.L_x_58:
[----:B------:R-:W-:Y:S05]  /*5f50*/  BSYNC B1 ;  /* 0x0000000000017941 */ /* 0x000fea0003800000 */
.L_x_57:
        /* <DEDUP_REMOVED lines=12> */
.L_x_60:
[----:B------:R-:W-:Y:S05]  /*6020*/  BSYNC B1 ;  /* 0x0000000000017941 */ /* 0x000fea0003800000 */
.L_x_59:
        /* <DEDUP_REMOVED lines=12> */
.L_x_62:
[----:B------:R-:W-:Y:S05]  /*60f0*/  BSYNC B1 ;  /* 0x0000000000017941 */ /* 0x000fea0003800000 */
.L_x_61:
        /* <DEDUP_REMOVED lines=12> */
.L_x_64:
[----:B------:R-:W-:Y:S05]  /*61c0*/  BSYNC B1 ;  /* 0x0000000000017941 */ /* 0x000fea0003800000 */
.L_x_63:
        /* <DEDUP_REMOVED lines=12> */
.L_x_66:
[----:B------:R-:W-:Y:S05]  /*6290*/  BSYNC B1 ;  /* 0x0000000000017941 */ /* 0x000fea0003800000 */
.L_x_65:
        /* <DEDUP_REMOVED lines=12> */
.L_x_68:
[----:B------:R-:W-:Y:S05]  /*6360*/  BSYNC B1 ;  /* 0x0000000000017941 */ /* 0x000fea0003800000 */
.L_x_67:
        /* <DEDUP_REMOVED lines=12> */
.L_x_70:
[----:B------:R-:W-:Y:S05]  /*6430*/  BSYNC B1 ;  /* 0x0000000000017941 */ /* 0x000fea0003800000 */
.L_x_69:
        /* <DEDUP_REMOVED lines=12> */
.L_x_72:
[----:B------:R-:W-:Y:S05]  /*6500*/  BSYNC B1 ;  /* 0x0000000000017941 */ /* 0x000fea0003800000 */
.L_x_71:
        /* <DEDUP_REMOVED lines=12> */
.L_x_74:
[----:B------:R-:W-:Y:S05]  /*65d0*/  BSYNC B1 ;  /* 0x0000000000017941 */ /* 0x000fea0003800000 */
.L_x_73:
        /* <DEDUP_REMOVED lines=12> */
.L_x_76:
[----:B------:R-:W-:Y:S05]  /*66a0*/  BSYNC B1 ;  /* 0x0000000000017941 */ /* 0x000fea0003800000 */
.L_x_75:
        /* <DEDUP_REMOVED lines=12> */
.L_x_78:
[----:B------:R-:W-:Y:S05]  /*6770*/  BSYNC B1 ;  /* 0x0000000000017941 */ /* 0x000fea0003800000 */
.L_x_77:
        /* <DEDUP_REMOVED lines=12> */
.L_x_80:
[----:B------:R-:W-:Y:S05]  /*6840*/  BSYNC B1 ;  /* 0x0000000000017941 */ /* 0x000fea0003800000 */
.L_x_79:
        /* <DEDUP_REMOVED lines=12> */
.L_x_82:
[----:B------:R-:W-:Y:S05]  /*6910*/  BSYNC B1 ;  /* 0x0000000000017941 */ /* 0x000fea0003800000 */
.L_x_81:
        /* <DEDUP_REMOVED lines=12> */
.L_x_84:
[----:B------:R-:W-:Y:S05]  /*69e0*/  BSYNC B1 ;  /* 0x0000000000017941 */ /* 0x000fea0003800000 */
.L_x_83:
        /* <DEDUP_REMOVED lines=12> */
.L_x_86:
[----:B------:R-:W-:Y:S05]  /*6ab0*/  BSYNC B1 ;  /* 0x0000000000017941 */ /* 0x000fea0003800000 */
.L_x_85:
        /* <DEDUP_REMOVED lines=12> */
.L_x_88:
[----:B------:R-:W-:Y:S05]  /*6b80*/  BSYNC B1 ;  /* 0x0000000000017941 */ /* 0x000fea0003800000 */
.L_x_87:
        /* <DEDUP_REMOVED lines=12> */
.L_x_90:
[----:B------:R-:W-:Y:S05]  /*6c50*/  BSYNC B1 ;  /* 0x0000000000017941 */ /* 0x000fea0003800000 */
.L_x_89:
        /* <DEDUP_REMOVED lines=12> */
.L_x_92:
[----:B------:R-:W-:Y:S05]  /*6d20*/  BSYNC B1 ;  /* 0x0000000000017941 */ /* 0x000fea0003800000 */
.L_x_91:
        /* <DEDUP_REMOVED lines=12> */
.L_x_94:
[----:B------:R-:W-:Y:S05]  /*6df0*/  BSYNC B1 ;  /* 0x0000000000017941 */ /* 0x000fea0003800000 */
.L_x_93:
        /* <DEDUP_REMOVED lines=12> */
.L_x_96:
[----:B------:R-:W-:Y:S05]  /*6ec0*/  BSYNC B1 ;  /* 0x0000000000017941 */ /* 0x000fea0003800000 */
.L_x_95:
        /* <DEDUP_REMOVED lines=12> */
.L_x_98:
[----:B------:R-:W-:Y:S05]  /*6f90*/  BSYNC B1 ;  /* 0x0000000000017941 */ /* 0x000fea0003800000 */
.L_x_97:
        /* <DEDUP_REMOVED lines=12> */
.L_x_100:
[----:B------:R-:W-:Y:S05]  /*7060*/  BSYNC B1 ;  /* 0x0000000000017941 */ /* 0x000fea0003800000 */
.L_x_99:
        /* <DEDUP_REMOVED lines=12> */
.L_x_102:
[----:B------:R-:W-:Y:S05]  /*7130*/  BSYNC B1 ;  /* 0x0000000000017941 */ /* 0x000fea0003800000 */
.L_x_101:
        /* <DEDUP_REMOVED lines=12> */
.L_x_104:
[----:B------:R-:W-:Y:S05]  /*7200*/  BSYNC B1 ;  /* 0x0000000000017941 */ /* 0x000fea0003800000 */
.L_x_103:
        /* <DEDUP_REMOVED lines=12> */
.L_x_106:
[----:B------:R-:W-:Y:S05]  /*72d0*/  BSYNC B1 ;  /* 0x0000000000017941 */ /* 0x000fea0003800000 */
.L_x_105:
        /* <DEDUP_REMOVED lines=12> */
.L_x_108:
[----:B------:R-:W-:Y:S05]  /*73a0*/  BSYNC B1 ;  /* 0x0000000000017941 */ /* 0x000fea0003800000 */
.L_x_107:
        /* <DEDUP_REMOVED lines=12> */
.L_x_110:
[----:B------:R-:W-:Y:S05]  /*7470*/  BSYNC B1 ;  /* 0x0000000000017941 */ /* 0x000fea0003800000 */
.L_x_109:
        /* <DEDUP_REMOVED lines=12> */
.L_x_112:
[----:B------:R-:W-:Y:S05]  /*7540*/  BSYNC B1 ;  /* 0x0000000000017941 */ /* 0x000fea0003800000 */
.L_x_111:
        /* <DEDUP_REMOVED lines=12> */
.L_x_114:
[----:B------:R-:W-:Y:S05]  /*7610*/  BSYNC B1 ;  /* 0x0000000000017941 */ /* 0x000fea0003800000 */
.L_x_113:
        /* <DEDUP_REMOVED lines=12> */
.L_x_116:
[----:B------:R-:W-:Y:S05]  /*76e0*/  BSYNC B1 ;  /* 0x0000000000017941 */ /* 0x000fea0003800000 */
.L_x_115:
        /* <DEDUP_REMOVED lines=12> */
.L_x_118:
[----:B------:R-:W-:Y:S05]  /*77b0*/  BSYNC B1 ;  /* 0x0000000000017941 */ /* 0x000fea0003800000 */
.L_x_117:
        /* <DEDUP_REMOVED lines=12> */
.L_x_120:
[----:B------:R-:W-:Y:S05]  /*7880*/  BSYNC B1 ;  /* 0x0000000000017941 */ /* 0x000fea0003800000 */
.L_x_119:
        /* <DEDUP_REMOVED lines=12> */
.L_x_122:
[----:B------:R-:W-:Y:S05]  /*7950*/  BSYNC B1 ;  /* 0x0000000000017941 */ /* 0x000fea0003800000 */
.L_x_121:
        /* <DEDUP_REMOVED lines=12> */
.L_x_124:
[----:B------:R-:W-:Y:S05]  /*7a20*/  BSYNC B1 ;  /* 0x0000000000017941 */ /* 0x000fea0003800000 */
.L_x_123:
        /* <DEDUP_REMOVED lines=12> */
.L_x_126:
[----:B------:R-:W-:Y:S05]  /*7af0*/  BSYNC B1 ;  /* 0x0000000000017941 */ /* 0x000fea0003800000 */
.L_x_125:
        /* <DEDUP_REMOVED lines=12> */
.L_x_128:
[----:B------:R-:W-:Y:S05]  /*7bc0*/  BSYNC B1 ;  /* 0x0000000000017941 */ /* 0x000fea0003800000 */
.L_x_127:
        /* <DEDUP_REMOVED lines=12> */
.L_x_130:
[----:B------:R-:W-:Y:S05]  /*7c90*/  BSYNC B1 ;  /* 0x0000000000017941 */ /* 0x000fea0003800000 */
.L_x_129:
        /* <DEDUP_REMOVED lines=12> */
.L_x_132:
[----:B------:R-:W-:Y:S05]  /*7d60*/  BSYNC B1 ;  /* 0x0000000000017941 */ /* 0x000fea0003800000 */
.L_x_131:
        /* <DEDUP_REMOVED lines=12> */
.L_x_134:
[----:B------:R-:W-:Y:S05]  /*7e30*/  BSYNC B1 ;  /* 0x0000000000017941 */ /* 0x000fea0003800000 */
.L_x_133:
        /* <DEDUP_REMOVED lines=12> */
.L_x_136:
[----:B------:R-:W-:Y:S05]  /*7f00*/  BSYNC B1 ;  /* 0x0000000000017941 */ /* 0x000fea0003800000 */
.L_x_135:
        /* <DEDUP_REMOVED lines=12> */
.L_x_138:
[----:B------:R-:W-:Y:S05]  /*7fd0*/  BSYNC B1 ;  /* 0x0000000000017941 */ /* 0x000fea0003800000 */
.L_x_137:
        /* <DEDUP_REMOVED lines=12> */
.L_x_140:
[----:B------:R-:W-:Y:S05]  /*80a0*/  BSYNC B1 ;  /* 0x0000000000017941 */ /* 0x000fea0003800000 */
.L_x_139:
        /* <DEDUP_REMOVED lines=12> */
.L_x_142:
[----:B------:R-:W-:Y:S05]  /*8170*/  BSYNC B1 ;  /* 0x0000000000017941 */ /* 0x000fea0003800000 */
.L_x_141:
        /* <DEDUP_REMOVED lines=12> */
.L_x_144:
[----:B------:R-:W-:Y:S05]  /*8240*/  BSYNC B1 ;  /* 0x0000000000017941 */ /* 0x000fea0003800000 */
.L_x_143:
        /* <DEDUP_REMOVED lines=12> */
.L_x_146:
[----:B------:R-:W-:Y:S05]  /*8310*/  BSYNC B1 ;  /* 0x0000000000017941 */ /* 0x000fea0003800000 */
.L_x_145:
        /* <DEDUP_REMOVED lines=12> */
.L_x_148:
[----:B------:R-:W-:Y:S05]  /*83e0*/  BSYNC B1 ;  /* 0x0000000000017941 */ /* 0x000fea0003800000 */
.L_x_147:
        /* <DEDUP_REMOVED lines=12> */
.L_x_150:
[----:B------:R-:W-:Y:S05]  /*84b0*/  BSYNC B1 ;  /* 0x0000000000017941 */ /* 0x000fea0003800000 */
.L_x_149:
        /* <DEDUP_REMOVED lines=12> */
.L_x_152:
[----:B------:R-:W-:Y:S05]  /*8580*/  BSYNC B1 ;  /* 0x0000000000017941 */ /* 0x000fea0003800000 */
.L_x_151:
        /* <DEDUP_REMOVED lines=12> */
.L_x_154:
[----:B------:R-:W-:Y:S05]  /*8650*/  BSYNC B1 ;  /* 0x0000000000017941 */ /* 0x000fea0003800000 */
.L_x_153:
        /* <DEDUP_REMOVED lines=12> */
.L_x_156:
[----:B------:R-:W-:Y:S05]  /*8720*/  BSYNC B1 ;  /* 0x0000000000017941 */ /* 0x000fea0003800000 */
.L_x_155:
[----:B-----5:R-:W-:Y:S01]  /*8730*/  LOP3.LUT R44, R44, 0xff, RZ, 0xc0, !PT ;  /* 0x000000ff2c2c7812 */ /* 0x020fe200078ec0ff */
[----:B------:R-:W-:Y:S01]  /*8740*/  BSSY B1, `(.L_x_157) ;  /* 0x000000b000017945 */ /* 0x000fe20003800000 */
[----:B------:R-:W-:Y:S02]  /*8750*/  ISETP.LT.OR P2, PT, R41, 0x79, !P1 ;  /* 0x000000792900780c */ /* 0x000fe40004f41670 */
[----:B------:R-:W-:Y:S02]  /*8760*/  F2FP.F16.E5M2.UNPACK_B R44, R44 ;  /* 0x0000002cff2c723e */ /* 0x000fe400020004ff */
[----:B0-2---:R-:W-:-:S03]  /*8770*/  PRMT R32, RZ, 0x7610, R32 ;  /* 0x00007610ff207816 */ /* 0x005fc60000000020 */
[----:B------:R-:W-:-:S05]  /*8780*/  HADD2.F32 R44, -RZ, R44.H0_H0 ;  /* 0x2000002cff2c7230 */ /* 0x000fca0000004100 */
[----:B------:R-:W-:-:S04]  /*8790*/  FMUL R44, R44, UR21 ;  /* 0x000000152c2c7c20 */ /* 0x000fc80008400000 */
[----:B------:R-:W-:-:S05]  /*87a0*/  FFMA R44, R165, UR20, R44 ;  /* 0x00000014a52c7c23 */ /* 0x000fca000800002c */
[----:B------:R-:W-:-:S05]  /*87b0*/  F2FP.SATFINITE.E5M2.F32.PACK_AB_MERGE_C R33, RZ, R44, RZ ;  /* 0x0000002cff21723e */ /* 0x000fca00048060ff */
[----:B------:R0:W-:Y:S01]  /*87c0*/  @!P0 STG.E.U8 desc[UR16][R24.64+0x79], R33 ;  /* 0x0000792118008986 */ /* 0x0001e2000c101110 */
[----:B------:R-:W-:Y:S05]  /*87d0*/  @P2 BRA `(.L_x_158) ;  /* 0x0000000000042947 */ /* 0x000fea0003800000 */
[----:B------:R2:W5:Y:S02]  /*87e0*/  LDG.E.U8 R32, desc[UR16][R34.64+0x78] ;  /* 0x0000781022207981 */ /* 0x000564000c1e1100 */
.L_x_158:
[----:B------:R-:W-:Y:S05]  /*87f0*/  BSYNC B1 ;  /* 0x0000000000017941 */ /* 0x000fea0003800000 */
.L_x_157:
[----:B-----5:R-:W-:Y:S01]  /*8800*/  LOP3.LUT R32, R32, 0xff, RZ, 0xc0, !PT ;  /* 0x000000ff20207812 */ /* 0x020fe200078ec0ff */
[----:B------:R-:W-:Y:S01]  /*8810*/  BSSY B1, `(.L_x_159) ;  /* 0x000000b000017945 */ /* 0x000fe20003800000 */
[----:B------:R-:W-:Y:S02]  /*8820*/  ISETP.LT.OR P1, PT, R41, 0x7a, !P1 ;  /* 0x0000007a2900780c */ /* 0x000fe40004f21670 */
[----:B------:R-:W-:Y:S02]  /*8830*/  F2FP.F16.E5M2.UNPACK_B R32, R32 ;  /* 0x00000020ff20723e */ /* 0x000fe400020004ff */
[----:B01----:R-:W-:-:S03]  /*8840*/  PRMT R24, RZ, 0x7610, R24 ;  /* 0x00007610ff187816 */ /* 0x003fc60000000018 */
[----:B------:R-:W-:-:S05]  /*8850*/  HADD2.F32 R32, -RZ, R32.H0_H0 ;  /* 0x20000020ff207230 */ /* 0x000fca0000004100 */
[----:B------:R-:W-:-:S04]  /*8860*/  FMUL R25, R32, UR21 ;  /* 0x0000001520197c20 */ /* 0x000fc80008400000 */
[----:B------:R-:W-:-:S05]  /*8870*/  FFMA R25, R164, UR20, R25 ;  /* 0x00000014a4197c23 */ /* 0x000fca0008000019 */
[----:B------:R-:W-:-:S05]  /*8880*/  F2FP.SATFINITE.E5M2.F32.PACK_AB_MERGE_C R25, RZ, R25, RZ ;  /* 0x00000019ff19723e */ /* 0x000fca00048060ff */
[----:B------:R0:W-:Y:S01]  /*8890*/  @!P2 STG.E.U8 desc[UR16][R26.64+0x78], R25 ;  /* 0x000078191a00a986 */ /* 0x0001e2000c101110 */
[----:B------:R-:W-:Y:S05]  /*88a0*/  @P1 BRA `(.L_x_160) ;  /* 0x0000000000041947 */ /* 0x000fea0003800000 */
[----:B------:R1:W5:Y:S02]  /*88b0*/  LDG.E.U8 R24, desc[UR16][R34.64+0x79] ;  /* 0x0000791022187981 */ /* 0x000364000c1e1100 */
.L_x_160:
[----:B------:R-:W-:Y:S05]  /*88c0*/  BSYNC B1 ;  /* 0x0000000000017941 */ /* 0x000fea0003800000 */
.L_x_159:
[----:B-----5:R-:W-:Y:S01]  /*88d0*/  LOP3.LUT R24, R24, 0xff, RZ, 0xc0, !PT ;  /* 0x000000ff18187812 */ /* 0x020fe200078ec0ff */
[----:B------:R-:W-:Y:S01]  /*88e0*/  BSSY B1, `(.L_x_161) ;  /* 0x0000013000017945 */ /* 0x000fe20003800000 */
[----:B------:R-:W-:Y:S02]  /*88f0*/  IADD3 R33, P0, R43, 0x80, RZ ;  /* 0x000000802b217810 */ /* 0x000fe40007f1e0ff */
[----:B------:R-:W-:-:S03]  /*8900*/  F2FP.F16.E5M2.UNPACK_B R24, R24 ;  /* 0x00000018ff18723e */ /* 0x000fc600020004ff */
[----:B0-----:R-:W-:Y:S01]  /*8910*/  IMAD.X R25, RZ, RZ, R39, P0 ;  /* 0x000000ffff197224 */ /* 0x001fe200000e0627 */
[----:B------:R-:W-:Y:S01]  /*8920*/  ISETP.GE.AND P0, PT, R42, 0x81, PT ;  /* 0x000000812a00780c */ /* 0x000fe20003f06270 */
[----:B------:R-:W-:Y:S02]  /*8930*/  HADD2.F32 R24, -RZ, R24.H0_H0 ;  /* 0x20000018ff187230 */ /* 0x000fe40000004100 */
[----:B-12-4-:R-:W-:Y:S01]  /*8940*/  IMAD R34, R25, UR6, RZ ;  /* 0x0000000619227c24 */ /* 0x016fe2000f8e02ff */
        /* <DEDUP_REMOVED lines=12> */
.L_x_162:
[----:B------:R-:W-:Y:S05]  /*8a10*/  BSYNC B1 ;  /* 0x0000000000017941 */ /* 0x000fea0003800000 */
.L_x_161:
[----:B-----5:R-:W-:Y:S01]  /*8a20*/  LOP3.LUT R32, R32, 0xff, RZ, 0xc0, !PT ;  /* 0x000000ff20207812 */ /* 0x020fe200078ec0ff */
[----:B------:R-:W-:Y:S01]  /*8a30*/  BSSY B1, `(.L_x_163) ;  /* 0x000000b000017945 */ /* 0x000fe20003800000 */
[----:B------:R-:W-:Y:S02]  /*8a40*/  ISETP.LT.OR P2, PT, R41, 0x2, !P0 ;  /* 0x000000022900780c */ /* 0x000fe40004741670 */
[----:B------:R-:W-:Y:S02]  /*8a50*/  F2FP.F16.E5M2.UNPACK_B R32, R32 ;  /* 0x00000020ff20723e */ /* 0x000fe400020004ff */
[----:B0-----:R-:W-:-:S03]  /*8a60*/  PRMT R26, RZ, 0x7610, R26 ;  /* 0x00007610ff1a7816 */ /* 0x001fc6000000001a */
[----:B------:R-:W-:-:S05]  /*8a70*/  HADD2.F32 R32, -RZ, R32.H0_H0 ;  /* 0x20000020ff207230 */ /* 0x000fca0000004100 */
[----:B------:R-:W-:-:S04]  /*8a80*/  FMUL R27, R32, UR21 ;  /* 0x00000015201b7c20 */ /* 0x000fc80008400000 */
[----:B------:R-:W-:-:S05]  /*8a90*/  FFMA R27, R162, UR20, R27 ;  /* 0x00000014a21b7c23 */ /* 0x000fca000800001b */
[----:B------:R-:W-:-:S05]  /*8aa0*/  F2FP.SATFINITE.E5M2.F32.PACK_AB_MERGE_C R27, RZ, R27, RZ ;  /* 0x0000001bff1b723e */ /* 0x000fca00048060ff */
[----:B------:R0:W-:Y:S01]  /*8ab0*/  @!P3 STG.E.U8 desc[UR16][R28.64], R27 ;  /* 0x0000001b1c00b986 */ /* 0x0001e2000c101110 */
[----:B------:R-:W-:Y:S05]  /*8ac0*/  @P2 BRA `(.L_x_164) ;  /* 0x0000000000042947 */ /* 0x000fea0003800000 */
[----:B------:R2:W5:Y:S02]  /*8ad0*/  LDG.E.U8 R26, desc[UR16][R24.64+0x1] ;  /* 0x00000110181a7981 */ /* 0x000564000c1e1100 */
.L_x_164:
[----:B------:R-:W-:Y:S05]  /*8ae0*/  BSYNC B1 ;  /* 0x0000000000017941 */ /* 0x000fea0003800000 */
.L_x_163:
[----:B-----5:R-:W-:Y:S01]  /*8af0*/  LOP3.LUT R26, R26, 0xff, RZ, 0xc0, !PT ;  /* 0x000000ff1a1a7812 */ /* 0x020fe200078ec0ff */
[----:B------:R-:W-:Y:S01]  /*8b00*/  BSSY B1, `(.L_x_165) ;  /* 0x0000013000017945 */ /* 0x000fe20003800000 */
[----:B------:R-:W-:Y:S02]  /*8b10*/  IADD3 R43, P1, R43, 0x88, RZ ;  /* 0x000000882b2b7810 */ /* 0x000fe40007f3e0ff */
[----:B------:R-:W-:Y:S02]  /*8b20*/  F2FP.F16.E5M2.UNPACK_B R26, R26 ;  /* 0x0000001aff1a723e */ /* 0x000fe400020004ff */
[----:B------:R-:W-:Y:S01]  /*8b30*/  PRMT R32, RZ, 0x7610, R32 ;  /* 0x00007610ff207816 */ /* 0x000fe20000000020 */
[----:B------:R-:W-:Y:S01]  /*8b40*/  IMAD.X R38, RZ, RZ, R39, P1 ;  /* 0x000000ffff267224 */ /* 0x000fe200008e0627 */
[----:B------:R-:W-:Y:S01]  /*8b50*/  ISETP.GE.AND P1, PT, R42, 0x89, PT ;  /* 0x000000892a00780c */ /* 0x000fe20003f26270 */
[----:B------:R-:W-:Y:S02]  /*8b60*/  HADD2.F32 R26, -RZ, R26.H0_H0 ;  /* 0x2000001aff1a7230 */ /* 0x000fe40000004100 */
[----:B------:R-:W-:Y:S01]  /*8b70*/  IMAD R38, R38, UR6, RZ ;  /* 0x0000000626267c24 */ /* 0x000fe2000f8e02ff */
[----:B------:R-:W-:Y:S01]  /*8b80*/  ISETP.LT.OR P5, PT, R41, 0x1, !P1 ;  /* 0x000000012900780c */ /* 0x000fe20004fa1670 */
[----:B------:R-:W-:-:S04]  /*8b90*/  IMAD.WIDE.U32 R36, R43, UR6, R36 ;  /* 0x000000062b247c25 */ /* 0x000fc8000f8e0024 */
[----:B------:R-:W-:Y:S01]  /*8ba0*/  FMUL R26, R26, UR21 ;  /* 0x000000151a1a7c20 */ /* 0x000fe20008400000 */
[----:B------:R-:W-:-:S03]  /*8bb0*/  IMAD R43, R43, UR7, R38 ;  /* 0x000000072b2b7c24 */ /* 0x000fc6000f8e0226 */
[----:B------:R-:W-:Y:S01]  /*8bc0*/  FFMA R161, R161, UR20, R26 ;  /* 0x00000014a1a17c23 */ /* 0x000fe2000800001a */
[----:B------:R-:W-:-:S04]  /*8bd0*/  IADD3 R26, P3, R36, UR8, RZ ;  /* 0x00000008241a7c10 */ /* 0x000fc8000ff7e0ff */
[----:B------:R-:W-:Y:S02]  /*8be0*/  F2FP.SATFINITE.E5M2.F32.PACK_AB_MERGE_C R161, RZ, R161, RZ ;  /* 0x000000a1ffa1723e */ /* 0x000fe400048060ff */
[----:B0-----:R-:W-:-:S03]  /*8bf0*/  IADD3.X R27, R37, UR9, R43, P3, !PT ;  /* 0x00000009251b7c10 */ /* 0x001fc60009ffe42b */
[----:B------:R0:W-:Y:S01]  /*8c00*/  @!P2 STG.E.U8 desc[UR16][R28.64+0x1], R161 ;  /* 0x000001a11c00a986 */ /* 0x0001e2000c101110 */
[----:B------:R-:W-:Y:S05]  /*8c10*/  @P5 BRA `(.L_x_166) ;  /* 0x0000000000045947 */ /* 0x000fea0003800000 */
[----:B------:R4:W5:Y:S02]  /*8c20*/  LDG.E.U8 R32, desc[UR16][R26.64] ;  /* 0x000000101a207981 */ /* 0x000964000c1e1100 */
.L_x_166:
[----:B------:R-:W-:Y:S05]  /*8c30*/  BSYNC B1 ;  /* 0x0000000000017941 */ /* 0x000fea0003800000 */
.L_x_165:
        /* <DEDUP_REMOVED lines=12> */
.L_x_168:
[----:B------:R-:W-:Y:S05]  /*8d00*/  BSYNC B1 ;  /* 0x0000000000017941 */ /* 0x000fea0003800000 */
.L_x_167:
        /* <DEDUP_REMOVED lines=12> */
.L_x_170:
[----:B------:R-:W-:Y:S05]  /*8dd0*/  BSYNC B1 ;  /* 0x0000000000017941 */ /* 0x000fea0003800000 */
.L_x_169:
        /* <DEDUP_REMOVED lines=12> */
.L_x_172:
[----:B------:R-:W-:Y:S05]  /*8ea0*/  BSYNC B1 ;  /* 0x0000000000017941 */ /* 0x000fea0003800000 */
.L_x_171:
        /* <DEDUP_REMOVED lines=12> */
.L_x_174:
[----:B------:R-:W-:Y:S05]  /*8f70*/  BSYNC B1 ;  /* 0x0000000000017941 */ /* 0x000fea0003800000 */
.L_x_173:
        /* <DEDUP_REMOVED lines=12> */
.L_x_176:
[----:B------:R-:W-:Y:S05]  /*9040*/  BSYNC B1 ;  /* 0x0000000000017941 */ /* 0x000fea0003800000 */
.L_x_175:
        /* <DEDUP_REMOVED lines=12> */
.L_x_178:
[----:B------:R-:W-:Y:S05]  /*9110*/  BSYNC B1 ;  /* 0x0000000000017941 */ /* 0x000fea0003800000 */
.L_x_177:
        /* <DEDUP_REMOVED lines=12> */
.L_x_180:
[----:B------:R-:W-:Y:S05]  /*91e0*/  BSYNC B1 ;  /* 0x0000000000017941 */ /* 0x000fea0003800000 */
.L_x_179:
        /* <DEDUP_REMOVED lines=12> */
.L_x_182:
[----:B------:R-:W-:Y:S05]  /*92b0*/  BSYNC B1 ;  /* 0x0000000000017941 */ /* 0x000fea0003800000 */
.L_x_181:
        /* <DEDUP_REMOVED lines=12> */
.L_x_184:
[----:B------:R-:W-:Y:S05]  /*9380*/  BSYNC B1 ;  /* 0x0000000000017941 */ /* 0x000fea0003800000 */
.L_x_183:
[----:B-----5:R-:W-:Y:S01]  /*9390*/  LOP3.LUT R32, R32, 0xff, RZ, 0xc0, !PT ;  /* 0x000000ff20207812 */ /* 0x020fe200078ec0ff */
[----:B------:R-:W-:Y:S01]  /*93a0*/  BSSY B1, `(.L_x_185) ;  /* 0x000000b000017945 */ /* 0x000fe20003800000 */
[----:B------:R-:W-:Y:S02]  /*93b0*/  ISETP.LT.OR P3, PT, R41, 0x19, !P0 ;  /* 0x000000192900780c */ /* 0x000fe40004761670 */
[----:B------:R-:W-:-:S05]  /*93c0*/  F2FP.F16.E5M2.UNPACK_B R32, R32 ;  /* 0x00000020ff20723e */ /* 0x000fca00020004ff */
[----:B------:R-:W-:-:S05]  /*93d0*/  HADD2.F32 R32, -RZ, R32.H0_H0 ;  /* 0x20000020ff207230 */ /* 0x000fca0000004100 */
[----:B------:R-:W-:-:S04]  /*93e0*/  FMUL R32, R32, UR21 ;  /* 0x0000001520207c20 */ /* 0x000fc80008400000 */
[----:B------:R-:W-:Y:S01]  /*93f0*/  FFMA R32, R23, UR20, R32 ;  /* 0x0000001417207c23 */ /* 0x000fe20008000020 */
[----:B------:R-:W-:-:S04]  /*9400*/  PRMT R23, RZ, 0x7610, R23 ;  /* 0x00007610ff177816 */ /* 0x000fc80000000017 */
[----:B0-----:R-:W-:-:S05]  /*9410*/  F2FP.SATFINITE.E5M2.F32.PACK_AB_MERGE_C R33, RZ, R32, RZ ;  /* 0x00000020ff21723e */ /* 0x001fca00048060ff */
[----:B------:R0:W-:Y:S01]  /*9420*/  @!P2 STG.E.U8 desc[UR16][R30.64+0x11], R33 ;  /* 0x000011211e00a986 */ /* 0x0001e2000c101110 */
[----:B------:R-:W-:Y:S05]  /*9430*/  @P3 BRA `(.L_x_186) ;  /* 0x0000000000043947 */ /* 0x000fea0003800000 */
[----:B------:R0:W5:Y:S02]  /*9440*/  LDG.E.U8 R23, desc[UR16][R24.64+0x18] ;  /* 0x0000181018177981 */ /* 0x000164000c1e1100 */
.L_x_186:
[----:B------:R-:W-:Y:S05]  /*9450*/  BSYNC B1 ;  /* 0x0000000000017941 */ /* 0x000fea0003800000 */
.L_x_185:
        /* <DEDUP_REMOVED lines=8> */
[----:B------:R-:W-:-:S05]  /*94e0*/  F2FP.SATFINITE.E5M2.F32.PACK_AB_MERGE_C R23, RZ, R23, RZ ;  /* 0x00000017ff17723e */ /* 0x000fca00048060ff */
[----:B------:R0:W-:Y:S01]  /*94f0*/  @!P3 STG.E.U8 desc[UR16][R28.64+0x18], R23 ;  /* 0x000018171c00b986 */ /* 0x0001e2000c101110 */
[----:B------:R-:W-:Y:S05]  /*9500*/  @P2 BRA `(.L_x_188) ;  /* 0x0000000000042947 */ /* 0x000fea0003800000 */
[----:B------:R0:W5:Y:S02]  /*9510*/  LDG.E.U8 R22, desc[UR16][R24.64+0x19] ;  /* 0x0000191018167981 */ /* 0x000164000c1e1100 */
.L_x_188:
[----:B------:R-:W-:Y:S05]  /*9520*/  BSYNC B1 ;  /* 0x0000000000017941 */ /* 0x000fea0003800000 */
.L_x_187:
        /* <DEDUP_REMOVED lines=12> */
.L_x_190:
[----:B------:R-:W-:Y:S05]  /*95f0*/  BSYNC B1 ;  /* 0x0000000000017941 */ /* 0x000fea0003800000 */
.L_x_189:
        /* <DEDUP_REMOVED lines=12> */
.L_x_192:
[----:B------:R-:W-:Y:S05]  /*96c0*/  BSYNC B1 ;  /* 0x0000000000017941 */ /* 0x000fea0003800000 */
.L_x_191:
        /* <DEDUP_REMOVED lines=12> */
.L_x_194:
[----:B------:R-:W-:Y:S05]  /*9790*/  BSYNC B1 ;  /* 0x0000000000017941 */ /* 0x000fea0003800000 */
.L_x_193:
        /* <DEDUP_REMOVED lines=12> */
.L_x_196:
[----:B------:R-:W-:Y:S05]  /*9860*/  BSYNC B1 ;  /* 0x0000000000017941 */ /* 0x000fea0003800000 */
.L_x_195:
        /* <DEDUP_REMOVED lines=12> */
.L_x_198:
[----:B------:R-:W-:Y:S05]  /*9930*/  BSYNC B1 ;  /* 0x0000000000017941 */ /* 0x000fea0003800000 */
.L_x_197:
        /* <DEDUP_REMOVED lines=12> */
.L_x_200:
[----:B------:R-:W-:Y:S05]  /*9a00*/  BSYNC B1 ;  /* 0x0000000000017941 */ /* 0x000fea0003800000 */
.L_x_199:
        /* <DEDUP_REMOVED lines=12> */
.L_x_202:
[----:B------:R-:W-:Y:S05]  /*9ad0*/  BSYNC B1 ;  /* 0x0000000000017941 */ /* 0x000fea0003800000 */
.L_x_201:
        /* <DEDUP_REMOVED lines=12> */
.L_x_204:
[----:B------:R-:W-:Y:S05]  /*9ba0*/  BSYNC B1 ;  /* 0x0000000000017941 */ /* 0x000fea0003800000 */
.L_x_203:
        /* <DEDUP_REMOVED lines=12> */
.L_x_206:
[----:B------:R-:W-:Y:S05]  /*9c70*/  BSYNC B1 ;  /* 0x0000000000017941 */ /* 0x000fea0003800000 */
.L_x_205:
        /* <DEDUP_REMOVED lines=12> */
.L_x_208:
[----:B------:R-:W-:Y:S05]  /*9d40*/  BSYNC B1 ;  /* 0x0000000000017941 */ /* 0x000fea0003800000 */
.L_x_207:
        /* <DEDUP_REMOVED lines=12> */
.L_x_210:
[----:B------:R-:W-:Y:S05]  /*9e10*/  BSYNC B1 ;  /* 0x0000000000017941 */ /* 0x000fea0003800000 */
.L_x_209:
        /* <DEDUP_REMOVED lines=12> */
.L_x_212:
[----:B------:R-:W-:Y:S05]  /*9ee0*/  BSYNC B1 ;  /* 0x0000000000017941 */ /* 0x000fea0003800000 */
.L_x_211:
        /* <DEDUP_REMOVED lines=12> */
.L_x_214:
[----:B------:R-:W-:Y:S05]  /*9fb0*/  BSYNC B1 ;  /* 0x0000000000017941 */ /* 0x000fea0003800000 */
.L_x_213:
        /* <DEDUP_REMOVED lines=12> */
.L_x_216:
[----:B------:R-:W-:Y:S05]  /*a080*/  BSYNC B1 ;  /* 0x0000000000017941 */ /* 0x000fea0003800000 */
.L_x_215:
        /* <DEDUP_REMOVED lines=12> */
.L_x_218:
[----:B------:R-:W-:Y:S05]  /*a150*/  BSYNC B1 ;  /* 0x0000000000017941 */ /* 0x000fea0003800000 */
.L_x_217:
        /* <DEDUP_REMOVED lines=12> */
.L_x_220:
[----:B------:R-:W-:Y:S05]  /*a220*/  BSYNC B1 ;  /* 0x0000000000017941 */ /* 0x000fea0003800000 */
.L_x_219:
        /* <DEDUP_REMOVED lines=12> */
.L_x_222:
[----:B------:R-:W-:Y:S05]  /*a2f0*/  BSYNC B1 ;  /* 0x0000000000017941 */ /* 0x000fea0003800000 */
.L_x_221:
        /* <DEDUP_REMOVED lines=12> */
.L_x_224:
[----:B------:R-:W-:Y:S05]  /*a3c0*/  BSYNC B1 ;  /* 0x0000000000017941 */ /* 0x000fea0003800000 */
.L_x_223:
        /* <DEDUP_REMOVED lines=12> */
.L_x_226:
[----:B------:R-:W-:Y:S05]  /*a490*/  BSYNC B1 ;  /* 0x0000000000017941 */ /* 0x000fea0003800000 */
.L_x_225:
        /* <DEDUP_REMOVED lines=12> */
.L_x_228:
[----:B------:R-:W-:Y:S05]  /*a560*/  BSYNC B1 ;  /* 0x0000000000017941 */ /* 0x000fea0003800000 */
.L_x_227:
[----:B-----5:R-:W-:Y:S01]  /*a570*/  LOP3.LUT R2, R2, 0xff, RZ, 0xc0, !PT ;  /* 0x000000ff02027812 */ /* 0x020fe200078ec0ff */
[----:B------:R-:W-:Y:S01]  /*a580*/  BSSY B1, `(.L_x_229) ;  /* 0x000000b000017945 */ /* 0x000fe20003800000 */
[----:B------:R-:W-:Y:S02]  /*a590*/  ISETP.LT.OR P3, PT, R41, 0x41, !P1 ;  /* 0x000000412900780c */ /* 0x000fe40004f61670 */
[----:B------:R-:W-:-:S05]  /*a5a0*/  F2FP.F16.E5M2.UNPACK_B R2, R2 ;  /* 0x00000002ff02723e */ /* 0x000fca00020004ff */
[----:B------:R-:W-:-:S05]  /*a5b0*/  HADD2.F32 R2, -RZ, R2.H0_H0 ;  /* 0x20000002ff027230 */ /* 0x000fca0000004100 */
[----:B0-----:R-:W-:-:S04]  /*a5c0*/  FMUL R3, R2, UR21 ;  /* 0x0000001502037c20 */ /* 0x001fc80008400000 */
[----:B------:R-:W-:Y:S01]  /*a5d0*/  FFMA R3, R0, UR20, R3 ;  /* 0x0000001400037c23 */ /* 0x000fe20008000003 */
[----:B------:R-:W-:-:S04]  /*a5e0*/  PRMT R0, RZ, 0x7610, R0 ;  /* 0x00007610ff007816 */ /* 0x000fc80000000000 */
[----:B------:R-:W-:-:S05]  /*a5f0*/  F2FP.SATFINITE.E5M2.F32.PACK_AB_MERGE_C R3, RZ, R3, RZ ;  /* 0x00000003ff03723e */ /* 0x000fca00048060ff */
[----:B------:R0:W-:Y:S01]  /*a600*/  @!P2 STG.E.U8 desc[UR16][R28.64+0x41], R3 ;  /* 0x000041031c00a986 */ /* 0x0001e2000c101110 */
[----:B------:R-:W-:Y:S05]  /*a610*/  @P3 BRA `(.L_x_230) ;  /* 0x0000000000043947 */ /* 0x000fea0003800000 */
[----:B------:R0:W5:Y:S02]  /*a620*/  LDG.E.U8 R0, desc[UR16][R26.64+0x40] ;  /* 0x000040101a007981 */ /* 0x000164000c1e1100 */
.L_x_230:
[----:B------:R-:W-:Y:S05]  /*a630*/  BSYNC B1 ;  /* 0x0000000000017941 */ /* 0x000fea0003800000 */
.L_x_229:
[----:B------:R-:W2:Y:S01]  /*a640*/  LDL.LU R2, [R1] ;  /* 0x0000000001027983 */ /* 0x000ea20000300800 */
[----:B-----5:R-:W-:Y:S01]  /*a650*/  LOP3.LUT R0, R0, 0xff, RZ, 0xc0, !PT ;  /* 0x000000ff00007812 */ /* 0x020fe200078ec0ff */
[----:B------:R-:W-:Y:S01]  /*a660*/  BSSY B1, `(.L_x_231) ;  /* 0x000000b000017945 */ /* 0x000fe20003800000 */
[----:B------:R-:W-:Y:S02]  /*a670*/  ISETP.LT.OR P2, PT, R41, 0x42, !P1 ;  /* 0x000000422900780c */ /* 0x000fe40004f41670 */
[----:B------:R-:W-:-:S05]  /*a680*/  F2FP.F16.E5M2.UNPACK_B R0, R0 ;  /* 0x00000000ff00723e */ /* 0x000fca00020004ff */
[----:B------:R-:W-:-:S05]  /*a690*/  HADD2.F32 R0, -RZ, R0.H0_H0 ;  /* 0x20000000ff007230 */ /* 0x000fca0000004100 */
[----:B------:R-:W-:-:S04]  /*a6a0*/  FMUL R0, R0, UR21 ;  /* 0x0000001500007c20 */ /* 0x000fc80008400000 */
[----:B--2---:R-:W-:-:S05]  /*a6b0*/  FFMA R0, R2, UR20, R0 ;  /* 0x0000001402007c23 */ /* 0x004fca0008000000 */
[----:B0-----:R-:W-:Y:S02]  /*a6c0*/  F2FP.SATFINITE.E5M2.F32.PACK_AB_MERGE_C R3, RZ, R0, RZ ;  /* 0x00000000ff03723e */ /* 0x001fe400048060ff */
[----:B------:R-:W-:-:S03]  /*a6d0*/  PRMT R0, RZ, 0x7610, R0 ;  /* 0x00007610ff007816 */ /* 0x000fc60000000000 */
[----:B------:R0:W-:Y:S01]  /*a6e0*/  @!P3 STG.E.U8 desc[UR16][R30.64+0x40], R3 ;  /* 0x000040031e00b986 */ /* 0x0001e2000c101110 */
[----:B------:R-:W-:Y:S05]  /*a6f0*/  @P2 BRA `(.L_x_232) ;  /* 0x0000000000042947 */ /* 0x000fea0003800000 */
[----:B------:R2:W5:Y:S02]  /*a700*/  LDG.E.U8 R0, desc[UR16][R26.64+0x41] ;  /* 0x000041101a007981 */ /* 0x000564000c1e1100 */
.L_x_232:
[----:B------:R-:W-:Y:S05]  /*a710*/  BSYNC B1 ;  /* 0x0000000000017941 */ /* 0x000fea0003800000 */
.L_x_231:
[----:B------:R-:W3:Y:S01]  /*a720*/  LDL.LU R2, [R1+0x4] ;  /* 0x0000040001027983 */ /* 0x000ee20000300800 */
[----:B-----5:R-:W-:Y:S01]  /*a730*/  LOP3.LUT R0, R0, 0xff, RZ, 0xc0, !PT ;  /* 0x000000ff00007812 */ /* 0x020fe200078ec0ff */
[----:B------:R-:W-:Y:S01]  /*a740*/  BSSY B1, `(.L_x_233) ;  /* 0x000000b000017945 */ /* 0x000fe20003800000 */
[----:B------:R-:W-:Y:S02]  /*a750*/  ISETP.LT.OR P3, PT, R41, 0x49, !P0 ;  /* 0x000000492900780c */ /* 0x000fe40004761670 */
[----:B------:R-:W-:-:S05]  /*a760*/  F2FP.F16.E5M2.UNPACK_B R0, R0 ;  /* 0x00000000ff00723e */ /* 0x000fca00020004ff */
[----:B------:R-:W-:-:S05]  /*a770*/  HADD2.F32 R0, -RZ, R0.H0_H0 ;  /* 0x20000000ff007230 */ /* 0x000fca0000004100 */
[----:B------:R-:W-:-:S04]  /*a780*/  FMUL R0, R0, UR21 ;  /* 0x0000001500007c20 */ /* 0x000fc80008400000 */
[----:B---3--:R-:W-:-:S05]  /*a790*/  FFMA R0, R2, UR20, R0 ;  /* 0x0000001402007c23 */ /* 0x008fca0008000000 */
[----:B0-----:R-:W-:Y:S02]  /*a7a0*/  F2FP.SATFINITE.E5M2.F32.PACK_AB_MERGE_C R3, RZ, R0, RZ ;  /* 0x00000000ff03723e */ /* 0x001fe400048060ff */
[----:B------:R-:W-:-:S03]  /*a7b0*/  PRMT R0, RZ, 0x7610, R0 ;  /* 0x00007610ff007816 */ /* 0x000fc60000000000 */
[----:B------:R0:W-:Y:S01]  /*a7c0*/  @!P2 STG.E.U8 desc[UR16][R30.64+0x41], R3 ;  /* 0x000041031e00a986 */ /* 0x0001e2000c101110 */
[----:B------:R-:W-:Y:S05]  /*a7d0*/  @P3 BRA `(.L_x_234) ;  /* 0x0000000000043947 */ /* 0x000fea0003800000 */
[----:B------:R3:W5:Y:S02]  /*a7e0*/  LDG.E.U8 R0, desc[UR16][R24.64+0x48] ;  /* 0x0000481018007981 */ /* 0x000764000c1e1100 */
.L_x_234:
[----:B------:R-:W-:Y:S05]  /*a7f0*/  BSYNC B1 ;  /* 0x0000000000017941 */ /* 0x000fea0003800000 */
.L_x_233:
[----:B------:R-:W2:Y:S01]  /*a800*/  LDL.LU R2, [R1+0x8] ;  /* 0x0000080001027983 */ /* 0x000ea20000300800 */
        /* <DEDUP_REMOVED lines=12> */
.L_x_236:
[----:B------:R-:W-:Y:S05]  /*a8d0*/  BSYNC B1 ;  /* 0x0000000000017941 */ /* 0x000fea0003800000 */
.L_x_235:
        /* <DEDUP_REMOVED lines=13> */
.L_x_238:
[----:B------:R-:W-:Y:S05]  /*a9b0*/  BSYNC B1 ;  /* 0x0000000000017941 */ /* 0x000fea0003800000 */
.L_x_237:
        /* <DEDUP_REMOVED lines=13> */
.L_x_240:
[----:B------:R-:W-:Y:S05]  /*aa90*/  BSYNC B1 ;  /* 0x0000000000017941 */ /* 0x000fea0003800000 */
.L_x_239:
        /* <DEDUP_REMOVED lines=13> */
.L_x_242:
[----:B------:R-:W-:Y:S05]  /*ab70*/  BSYNC B1 ;  /* 0x0000000000017941 */ /* 0x000fea0003800000 */
.L_x_241:
        /* <DEDUP_REMOVED lines=13> */
.L_x_244:
[----:B------:R-:W-:Y:S05]  /*ac50*/  BSYNC B1 ;  /* 0x0000000000017941 */ /* 0x000fea0003800000 */
.L_x_243:
        /* <DEDUP_REMOVED lines=13> */
.L_x_246:
[----:B------:R-:W-:Y:S05]  /*ad30*/  BSYNC B1 ;  /* 0x0000000000017941 */ /* 0x000fea0003800000 */
.L_x_245:
        /* <DEDUP_REMOVED lines=13> */
.L_x_248:
[----:B------:R-:W-:Y:S05]  /*ae10*/  BSYNC B1 ;  /* 0x0000000000017941 */ /* 0x000fea0003800000 */
.L_x_247:
        /* <DEDUP_REMOVED lines=13> */
.L_x_250:
[----:B------:R-:W-:Y:S05]  /*aef0*/  BSYNC B1 ;  /* 0x0000000000017941 */ /* 0x000fea0003800000 */
.L_x_249:
        /* <DEDUP_REMOVED lines=13> */
.L_x_252:
[----:B------:R-:W-:Y:S05]  /*afd0*/  BSYNC B1 ;  /* 0x0000000000017941 */ /* 0x000fea0003800000 */
.L_x_251:
        /* <DEDUP_REMOVED lines=13> */
.L_x_254:
[----:B------:R-:W-:Y:S05]  /*b0b0*/  BSYNC B1 ;  /* 0x0000000000017941 */ /* 0x000fea0003800000 */
.L_x_253:
        /* <DEDUP_REMOVED lines=13> */
.L_x_256:
[----:B------:R-:W-:Y:S05]  /*b190*/  BSYNC B1 ;  /* 0x0000000000017941 */ /* 0x000fea0003800000 */
.L_x_255:
        /* <DEDUP_REMOVED lines=13> */
.L_x_258:
[----:B------:R-:W-:Y:S05]  /*b270*/  BSYNC B1 ;  /* 0x0000000000017941 */ /* 0x000fea0003800000 */
.L_x_257:
        /* <DEDUP_REMOVED lines=13> */
.L_x_260:
[----:B------:R-:W-:Y:S05]  /*b350*/  BSYNC B1 ;  /* 0x0000000000017941 */ /* 0x000fea0003800000 */
.L_x_259:
        /* <DEDUP_REMOVED lines=13> */
.L_x_262:
[----:B------:R-:W-:Y:S05]  /*b430*/  BSYNC B1 ;  /* 0x0000000000017941 */ /* 0x000fea0003800000 */
.L_x_261:
        /* <DEDUP_REMOVED lines=13> */
.L_x_264:
[----:B------:R-:W-:Y:S05]  /*b510*/  BSYNC B1 ;  /* 0x0000000000017941 */ /* 0x000fea0003800000 */
.L_x_263:
        /* <DEDUP_REMOVED lines=13> */
.L_x_266:
[----:B------:R-:W-:Y:S05]  /*b5f0*/  BSYNC B1 ;  /* 0x0000000000017941 */ /* 0x000fea0003800000 */
.L_x_265:
        /* <DEDUP_REMOVED lines=13> */
.L_x_268:
[----:B------:R-:W-:Y:S05]  /*b6d0*/  BSYNC B1 ;  /* 0x0000000000017941 */ /* 0x000fea0003800000 */
.L_x_267:
        /* <DEDUP_REMOVED lines=13> */
.L_x_270:
[----:B------:R-:W-:Y:S05]  /*b7b0*/  BSYNC B1 ;  /* 0x0000000000017941 */ /* 0x000fea0003800000 */
.L_x_269:
        /* <DEDUP_REMOVED lines=13> */
.L_x_272:
[----:B------:R-:W-:Y:S05]  /*b890*/  BSYNC B1 ;  /* 0x0000000000017941 */ /* 0x000fea0003800000 */
.L_x_271:
        /* <DEDUP_REMOVED lines=13> */
.L_x_274:
[----:B------:R-:W-:Y:S05]  /*b970*/  BSYNC B1 ;  /* 0x0000000000017941 */ /* 0x000fea0003800000 */
.L_x_273:
        /* <DEDUP_REMOVED lines=13> */
.L_x_276:
[----:B------:R-:W-:Y:S05]  /*ba50*/  BSYNC B1 ;  /* 0x0000000000017941 */ /* 0x000fea0003800000 */
.L_x_275:
        /* <DEDUP_REMOVED lines=13> */
.L_x_278:
[----:B------:R-:W-:Y:S05]  /*bb30*/  BSYNC B1 ;  /* 0x0000000000017941 */ /* 0x000fea0003800000 */
.L_x_277:
        /* <DEDUP_REMOVED lines=13> */
.L_x_280:
[----:B------:R-:W-:Y:S05]  /*bc10*/  BSYNC B1 ;  /* 0x0000000000017941 */ /* 0x000fea0003800000 */
.L_x_279:
        /* <DEDUP_REMOVED lines=13> */
.L_x_282:
[----:B------:R-:W-:Y:S05]  /*bcf0*/  BSYNC B1 ;  /* 0x0000000000017941 */ /* 0x000fea0003800000 */
.L_x_281:
        /* <DEDUP_REMOVED lines=13> */
.L_x_284:
[----:B------:R-:W-:Y:S05]  /*bdd0*/  BSYNC B1 ;  /* 0x0000000000017941 */ /* 0x000fea0003800000 */
.L_x_283:
        /* <DEDUP_REMOVED lines=13> */
.L_x_286:
[----:B------:R-:W-:Y:S05]  /*beb0*/  BSYNC B1 ;  /* 0x0000000000017941 */ /* 0x000fea0003800000 */
.L_x_285:
        /* <DEDUP_REMOVED lines=13> */
.L_x_288:
[----:B------:R-:W-:Y:S05]  /*bf90*/  BSYNC B1 ;  /* 0x0000000000017941 */ /* 0x000fea0003800000 */
.L_x_287:
[----:B------:R-:W-:Y:S05]  /*bfa0*/  @P1 BRA `(.L_x_289) ;  /* 0x0000002000ac1947 */ /* 0x000fea0003800000 */
[----:B------:R-:W2:Y:S01]  /*bfb0*/  LDL.LU R2, [R1+0x74] ;  /* 0x0000740001027983 */ /* 0x000ea20000300800 */
[----:B-----5:R-:W-:-:S04]  /*bfc0*/  LOP3.LUT R0, R0, 0xff, RZ, 0xc0, !PT ;  /* 0x000000ff00007812 */ /* 0x020fc800078ec0ff */
[----:B------:R-:W-:-:S05]  /*bfd0*/  F2FP.F16.E5M2.UNPACK_B R0, R0 ;  /* 0x00000000ff00723e */ /* 0x000fca00020004ff */
[----:B------:R-:W-:-:S05]  /*bfe0*/  HADD2.F32 R0, -RZ, R0.H0_H0 ;  /* 0x20000000ff007230 */ /* 0x000fca0000004100 */
[----:B------:R-:W-:-:S04]  /*bff0*/  FMUL R0, R0, UR21 ;  /* 0x0000001500007c20 */ /* 0x000fc80008400000 */
[----:B--2---:R-:W-:-:S05]  /*c000*/  FFMA R0, R2, UR20, R0 ;  /* 0x0000001402007c23 */ /* 0x004fca0008000000 */
[----:B0-----:R-:W-:-:S05]  /*c010*/  F2FP.SATFINITE.E5M2.F32.PACK_AB_MERGE_C R3, RZ, R0, RZ ;  /* 0x00000000ff03723e */ /* 0x001fca00048060ff */
[----:B------:R0:W-:Y:S01]  /*c020*/  STG.E.U8 desc[UR16][R30.64+0x79], R3 ;  /* 0x000079031e007986 */ /* 0x0001e2000c101110 */
[----:B------:R-:W-:Y:S05]  /*c030*/  BRA `(.L_x_289) ;  /* 0x0000002000887947 */ /* 0x000fea0003800000 */
.L_x_32:
[C---:B------:R-:W-:Y:S01]  /*c040*/  ISETP.GE.AND P3, PT, R42.reuse, 0x1, PT ;  /* 0x000000012a00780c */ /* 0x040fe20003f66270 */
[----:B------:R-:W2:Y:S01]  /*c050*/  LDL.LU R227, [R1+0x10] ;  /* 0x0000100001e37983 */ /* 0x000ea20000300800 */
[----:B------:R-:W-:Y:S01]  /*c060*/  ISETP.GE.AND P2, PT, R42, 0x9, PT ;  /* 0x000000092a00780c */ /* 0x000fe20003f46270 */
[----:B------:R-:W-:Y:S01]  /*c070*/  FMUL R225, R225, UR20 ;  /* 0x00000014e1e17c20 */ /* 0x000fe20008400000 */
[C---:B------:R-:W-:Y:S01]  /*c080*/  ISETP.LT.OR P0, PT, R41.reuse, 0x1, !P3 ;  /* 0x000000012900780c */ /* 0x040fe20005f01670 */
[----:B------:R-:W-:Y:S01]  /*c090*/  FMUL R226, R226, UR20 ;  /* 0x00000014e2e27c20 */ /* 0x000fe20008400000 */
[----:B------:R-:W-:Y:S01]  /*c0a0*/  ISETP.LT.OR P1, PT, R41, 0x2, !P3 ;  /* 0x000000022900780c */ /* 0x000fe20005f21670 */
[----:B------:R-:W-:Y:S01]  /*c0b0*/  FMUL R223, R223, UR20 ;  /* 0x00000014dfdf7c20 */ /* 0x000fe20008400000 */
[----:B------:R-:W-:Y:S01]  /*c0c0*/  ISETP.LT.OR P6, PT, R41, 0x2, !P2 ;  /* 0x000000022900780c */ /* 0x000fe200057c1670 */
[----:B------:R-:W-:Y:S01]  /*c0d0*/  FMUL R224, R224, UR20 ;  /* 0x00000014e0e07c20 */ /* 0x000fe20008400000 */
[----:B------:R-:W-:-:S02]  /*c0e0*/  F2FP.SATFINITE.E5M2.F32.PACK_AB_MERGE_C R33, RZ, R226, RZ ;  /* 0x000000e2ff21723e */ /* 0x000fc400048060ff */
[----:B------:R-:W-:Y:S01]  /*c0f0*/  F2FP.SATFINITE.E5M2.F32.PACK_AB_MERGE_C R225, RZ, R225, RZ ;  /* 0x000000e1ffe1723e */ /* 0x000fe200048060ff */
[----:B------:R-:W-:Y:S01]  /*c100*/  FMUL R222, R222, UR20 ;  /* 0x00000014dede7c20 */ /* 0x000fe20008400000 */
[----:B------:R-:W-:Y:S01]  /*c110*/  ISETP.LT.OR P5, PT, R41, 0x1, !P2 ;  /* 0x000000012900780c */ /* 0x000fe200057a1670 */
[----:B------:R-:W-:Y:S01]  /*c120*/  FMUL R221, R221, UR20 ;  /* 0x00000014dddd7c20 */ /* 0x000fe20008400000 */
[----:B------:R-:W-:Y:S01]  /*c130*/  F2FP.SATFINITE.E5M2.F32.PACK_AB_MERGE_C R223, RZ, R223, RZ ;  /* 0x000000dfffdf723e */ /* 0x000fe200048060ff */
[----:B------:R0:W-:Y:S01]  /*c140*/  @!P0 STG.E.U8 desc[UR16][R24.64], R33 ;  /* 0x0000002118008986 */ /* 0x0001e2000c101110 */
[----:B------:R-:W-:-:S03]  /*c150*/  ISETP.LT.OR P0, PT, R41, 0x9, !P3 ;  /* 0x000000092900780c */ /* 0x000fc60005f01670 */
[----:B------:R-:W-:Y:S01]  /*c160*/  @!P1 STG.E.U8 desc[UR16][R24.64+0x1], R225 ;  /* 0x000001e118009986 */ /* 0x000fe2000c101110 */
[----:B------:R-:W-:-:S03]  /*c170*/  ISETP.LT.OR P1, PT, R41, 0xa, !P3 ;  /* 0x0000000a2900780c */ /* 0x000fc60005f21670 */
[----:B------:R-:W-:Y:S01]  /*c180*/  @!P6 STG.E.U8 desc[UR16][R26.64+0x1], R223 ;  /* 0x000001df1a00e986 */ /* 0x000fe2000c101110 */
[----:B------:R-:W-:Y:S01]  /*c190*/  ISETP.LT.OR P6, PT, R41, 0xa, !P2 ;  /* 0x0000000a2900780c */ /* 0x000fe200057c1670 */
[----:B------:R-:W-:Y:S01]  /*c1a0*/  FMUL R219, R219, UR20 ;  /* 0x00000014dbdb7c20 */ /* 0x000fe20008400000 */
[----:B------:R-:W-:Y:S01]  /*c1b0*/  F2FP.SATFINITE.E5M2.F32.PACK_AB_MERGE_C R35, RZ, R224, RZ ;  /* 0x000000e0ff23723e */ /* 0x000fe200048060ff */
[----:B------:R-:W-:Y:S01]  /*c1c0*/  FMUL R220, R220, UR20 ;  /* 0x00000014dcdc7c20 */ /* 0x000fe20008400000 */
[----:B0-----:R-:W-:Y:S01]  /*c1d0*/  F2FP.SATFINITE.E5M2.F32.PACK_AB_MERGE_C R33, RZ, R222, RZ ;  /* 0x000000deff21723e */ /* 0x001fe200048060ff */
[----:B------:R-:W-:Y:S01]  /*c1e0*/  FMUL R218, R218, UR20 ;  /* 0x00000014dada7c20 */ /* 0x000fe20008400000 */
[----:B------:R-:W-:Y:S01]  /*c1f0*/  F2FP.SATFINITE.E5M2.F32.PACK_AB_MERGE_C R221, RZ, R221, RZ ;  /* 0x000000ddffdd723e */ /* 0x000fe200048060ff */
[----:B------:R0:W-:Y:S01]  /*c200*/  @!P5 STG.E.U8 desc[UR16][R26.64], R35 ;  /* 0x000000231a00d986 */ /* 0x0001e2000c101110 */
[C---:B------:R-:W-:Y:S02]  /*c210*/  ISETP.LT.OR P5, PT, R41.reuse, 0x9, !P2 ;  /* 0x000000092900780c */ /* 0x040fe400057a1670 */
        /* <DEDUP_REMOVED lines=8> */
[----:B0-----:R-:W-:Y:S01]  /*c2a0*/  F2FP.SATFINITE.E5M2.F32.PACK_AB_MERGE_C R35, RZ, R220, RZ ;  /* 0x000000dcff23723e */ /* 0x001fe200048060ff */
[----:B------:R-:W-:Y:S01]  /*c2b0*/  FMUL R215, R215, UR20 ;  /* 0x00000014d7d77c20 */ /* 0x000fe20008400000 */
[----:B------:R-:W4:Y:S01]  /*c2c0*/  LDL.LU R226, [R1+0xc] ;  /* 0x00000c0001e27983 */ /* 0x000f220000300800 */
[----:B-1----:R-:W-:Y:S02]  /*c2d0*/  F2FP.SATFINITE.E5M2.F32.PACK_AB_MERGE_C R33, RZ, R218, RZ ;  /* 0x000000daff21723e */ /* 0x002fe400048060ff */
[----:B------:R-:W-:Y:S01]  /*c2e0*/  F2FP.SATFINITE.E5M2.F32.PACK_AB_MERGE_C R217, RZ, R217, RZ ;  /* 0x000000d9ffd9723e */ /* 0x000fe200048060ff */
[----:B------:R0:W-:Y:S01]  /*c2f0*/  @!P5 STG.E.U8 desc[UR16][R26.64+0x8], R35 ;  /* 0x000008231a00d986 */ /* 0x0001e2000c101110 */
[----:B------:R-:W-:-:S02]  /*c300*/  ISETP.LT.OR P5, PT, R41, 0x11, !P2 ;  /* 0x000000112900780c */ /* 0x000fc400057a1670 */
[----:B------:R-:W-:Y:S01]  /*c310*/  F2FP.SATFINITE.E5M2.F32.PACK_AB_MERGE_C R215, RZ, R215, RZ ;  /* 0x000000d7ffd7723e */ /* 0x000fe200048060ff */
[----:B------:R-:W3:Y:S01]  /*c320*/  LDL.LU R224, [R1+0x8] ;  /* 0x0000080001e07983 */ /* 0x000ee20000300800 */
[----:B------:R-:W-:-:S03]  /*c330*/  FMUL R216, R216, UR20 ;  /* 0x00000014d8d87c20 */ /* 0x000fc60008400000 */
[----:B------:R-:W4:Y:S04]  /*c340*/  LDL.LU R225, [R1+0x4] ;  /* 0x0000040001e17983 */ /* 0x000f280000300800 */
[----:B------:R-:W3:Y:S01]  /*c350*/  LDL.LU R223, [R1] ;  /* 0x0000000001df7983 */ /* 0x000ee20000300800 */
[----:B0-----:R-:W-:Y:S01]  /*c360*/  F2FP.SATFINITE.E5M2.F32.PACK_AB_MERGE_C R35, RZ, R216, RZ ;  /* 0x000000d8ff23723e */ /* 0x001fe200048060ff */
[----:B------:R-:W-:Y:S01]  /*c370*/  FMUL R214, R214, UR20 ;  /* 0x00000014d6d67c20 */ /* 0x000fe20008400000 */
[----:B------:R-:W-:Y:S01]  /*c380*/  FMUL R213, R213, UR20 ;  /* 0x00000014d5d57c20 */ /* 0x000fe20008400000 */
[----:B------:R0:W-:Y:S01]  /*c390*/  @!P0 STG.E.U8 desc[UR16][R24.64+0x10], R33 ;  /* 0x0000102118008986 */ /* 0x0001e2000c101110 */
[----:B------:R-:W-:Y:S01]  /*c3a0*/  ISETP.LT.OR P0, PT, R41, 0x19, !P3 ;  /* 0x000000192900780c */ /* 0x000fe20005f01670 */
[----:B------:R-:W-:Y:S01]  /*c3b0*/  FMUL R211, R211, UR20 ;  /* 0x00000014d3d37c20 */ /* 0x000fe20008400000 */
[----:B------:R-:W-:Y:S01]  /*c3c0*/  FMUL R212, R212, UR20 ;  /* 0x00000014d4d47c20 */ /* 0x000fe20008400000 */
[----:B------:R-:W-:Y:S01]  /*c3d0*/  @!P1 STG.E.U8 desc[UR16][R24.64+0x11], R217 ;  /* 0x000011d918009986 */ /* 0x000fe2000c101110 */
[C---:B------:R-:W-:Y:S01]  /*c3e0*/  ISETP.LT.OR P1, PT, R41.reuse, 0x1a, !P3 ;  /* 0x0000001a2900780c */ /* 0x040fe20005f21670 */
[----:B------:R-:W-:Y:S01]  /*c3f0*/  FMUL R210, R210, UR20 ;  /* 0x00000014d2d27c20 */ /* 0x000fe20008400000 */
[----:B------:R-:W-:Y:S01]  /*c400*/  F2FP.SATFINITE.E5M2.F32.PACK_AB_MERGE_C R213, RZ, R213, RZ ;  /* 0x000000d5ffd5723e */ /* 0x000fe200048060ff */
[----:B------:R-:W-:Y:S01]  /*c410*/  @!P6 STG.E.U8 desc[UR16][R26.64+0x11], R215 ;  /* 0x000011d71a00e986 */ /* 0x000fe2000c101110 */
[----:B------:R-:W-:Y:S01]  /*c420*/  ISETP.LT.OR P6, PT, R41, 0x1a, !P2 ;  /* 0x0000001a2900780c */ /* 0x000fe200057c1670 */
[----:B------:R-:W-:Y:S01]  /*c430*/  FMUL R209, R209, UR20 ;  /* 0x00000014d1d17c20 */ /* 0x000fe20008400000 */
[----:B------:R-:W-:Y:S01]  /*c440*/  F2FP.SATFINITE.E5M2.F32.PACK_AB_MERGE_C R211, RZ, R211, RZ ;  /* 0x000000d3ffd3723e */ /* 0x000fe200048060ff */
[----:B------:R1:W-:Y:S01]  /*c450*/  @!P5 STG.E.U8 desc[UR16][R26.64+0x10], R35 ;  /* 0x000010231a00d986 */ /* 0x0003e2000c101110 */
[----:B0-----:R-:W-:Y:S01]  /*c460*/  F2FP.SATFINITE.E5M2.F32.PACK_AB_MERGE_C R33, RZ, R214, RZ ;  /* 0x000000d6ff21723e */ /* 0x001fe200048060ff */
[----:B------:R-:W-:Y:S01]  /*c470*/  FMUL R207, R207, UR20 ;  /* 0x00000014cfcf7c20 */ /* 0x000fe20008400000 */
[C---:B------:R-:W-:Y:S01]  /*c480*/  ISETP.LT.OR P5, PT, R41.reuse, 0x19, !P2 ;  /* 0x000000192900780c */ /* 0x040fe200057a1670 */
[----:B------:R-:W-:Y:S01]  /*c490*/  FMUL R208, R208, UR20 ;  /* 0x00000014d0d07c20 */ /* 0x000fe20008400000 */
[----:B------:R-:W-:Y:S01]  /*c4a0*/  F2FP.SATFINITE.E5M2.F32.PACK_AB_MERGE_C R209, RZ, R209, RZ ;  /* 0x000000d1ffd1723e */ /* 0x000fe200048060ff */
[----:B------:R0:W-:Y:S01]  /*c4b0*/  @!P0 STG.E.U8 desc[UR16][R24.64+0x18], R33 ;  /* 0x0000182118008986 */ /* 0x0001e2000c101110 */
[C---:B------:R-:W-:Y:S01]  /*c4c0*/  ISETP.LT.OR P0, PT, R41.reuse, 0x21, !P3 ;  /* 0x000000212900780c */ /* 0x040fe20005f01670 */
[----:B------:R-:W-:Y:S01]  /*c4d0*/  FMUL R206, R206, UR20 ;  /* 0x00000014cece7c20 */ /* 0x000fe20008400000 */
[----:B------:R-:W-:Y:S01]  /*c4e0*/  F2FP.SATFINITE.E5M2.F32.PACK_AB_MERGE_C R207, RZ, R207, RZ ;  /* 0x000000cfffcf723e */ /* 0x000fe200048060ff */
[----:B------:R-:W-:Y:S01]  /*c4f0*/  @!P1 STG.E.U8 desc[UR16][R24.64+0x19], R213 ;  /* 0x000019d518009986 */ /* 0x000fe2000c101110 */
[----:B------:R-:W-:Y:S01]  /*c500*/  ISETP.LT.OR P1, PT, R41, 0x22, !P3 ;  /* 0x000000222900780c */ /* 0x000fe20005f21670 */
[----:B------:R-:W-:Y:S01]  /*c510*/  FMUL R205, R205, UR20 ;  /* 0x00000014cdcd7c20 */ /* 0x000fe20008400000 */
[----:B-1----:R-:W-:Y:S01]  /*c520*/  F2FP.SATFINITE.E5M2.F32.PACK_AB_MERGE_C R35, RZ, R212, RZ ;  /* 0x000000d4ff23723e */ /* 0x002fe200048060ff */
        /* <DEDUP_REMOVED lines=11> */
[----:B------:R-:W-:Y:S01]  /*c5e0*/  ISETP.LT.OR P0, PT, R41, 0x29, !P3 ;  /* 0x000000292900780c */ /* 0x000fe20005f01670 */
[----:B------:R-:W-:Y:S01]  /*c5f0*/  FMUL R201, R201, UR20 ;  /* 0x00000014c9c97c20 */ /* 0x000fe20008400000 */
[----:B------:R-:W-:Y:S01]  /*c600*/  FMUL R199, R199, UR20 ;  /* 0x00000014c7c77c20 */ /* 0x000fe20008400000 */
[----:B------:R-:W-:Y:S01]  /*c610*/  @!P1 STG.E.U8 desc[UR16][R24.64+0x21], R209 ;  /* 0x000021d118009986 */ /* 0x000fe2000c101110 */
[C---:B------:R-:W-:Y:S01]  /*c620*/  ISETP.LT.OR P1, PT, R41.reuse, 0x2a, !P3 ;  /* 0x0000002a2900780c */ /* 0x040fe20005f21670 */
        /* <DEDUP_REMOVED lines=9> */
[----:B------:R-:W-:Y:S01]  /*c6c0*/  ISETP.LT.OR P5, PT, R41, 0x29, !P2 ;  /* 0x000000292900780c */ /* 0x000fe200057a1670 */
[----:B------:R-:W-:Y:S01]  /*c6d0*/  FMUL R195, R195, UR20 ;  /* 0x00000014c3c37c20 */ /* 0x000fe20008400000 */
[----:B------:R-:W-:Y:S01]  /*c6e0*/  F2FP.SATFINITE.E5M2.F32.PACK_AB_MERGE_C R199, RZ, R199, RZ ;  /* 0x000000c7ffc7723e */ /* 0x000fe200048060ff */
[----:B------:R0:W-:Y:S01]  /*c6f0*/  @!P0 STG.E.U8 desc[UR16][R24.64+0x28], R33 ;  /* 0x0000282118008986 */ /* 0x0001e2000c101110 */
[C---:B------:R-:W-:Y:S01]  /*c700*/  ISETP.LT.OR P0, PT, R41.reuse, 0x31, !P3 ;  /* 0x000000312900780c */ /* 0x040fe20005f01670 */
[----:B------:R-:W-:Y:S01]  /*c710*/  FMUL R196, R196, UR20 ;  /* 0x00000014c4c47c20 */ /* 0x000fe20008400000 */
[----:B------:R-:W-:Y:S01]  /*c720*/  F2FP.SATFINITE.E5M2.F32.PACK_AB_MERGE_C R197, RZ, R197, RZ ;  /* 0x000000c5ffc5723e */ /* 0x000fe200048060ff */
        /* <DEDUP_REMOVED lines=59> */
[C---:B------:R-:W-:Y:S01]  /*cae0*/  ISETP.LT.OR P6, PT, R41.reuse, 0x4a, !P2 ;  /* 0x0000004a2900780c */ /* 0x040fe200057c1670 */
        /* <DEDUP_REMOVED lines=57> */
[----:B------:R-:W-:Y:S01]  /*ce80*/  ISETP.LT.OR P5, PT, R41, 0x61, !P3 ;  /* 0x000000612900780c */ /* 0x000fe20005fa1670 */
[----:B------:R-:W-:Y:S01]  /*ce90*/  FMUL R161, R161, UR20 ;  /* 0x00000014a1a17c20 */ /* 0x000fe20008400000 */
[----:B0-----:R-:W-:Y:S01]  /*cea0*/  F2FP.SATFINITE.E5M2.F32.PACK_AB_MERGE_C R33, RZ, R178, RZ ;  /* 0x000000b2ff21723e */ /* 0x001fe200048060ff */
[----:B------:R-:W-:Y:S01]  /*ceb0*/  FMUL R160, R160, UR20 ;  /* 0x00000014a0a07c20 */ /* 0x000fe20008400000 */
[----:B------:R-:W-:Y:S01]  /*cec0*/  FMUL R159, R159, UR20 ;  /* 0x000000149f9f7c20 */ /* 0x000fe20008400000 */
[----:B------:R-:W-:Y:S01]  /*ced0*/  FMUL R157, R157, UR20 ;  /* 0x000000149d9d7c20 */ /* 0x000fe20008400000 */
[----:B------:R-:W-:Y:S01]  /*cee0*/  F2FP.SATFINITE.E5M2.F32.PACK_AB_MERGE_C R161, RZ, R161, RZ ;  /* 0x000000a1ffa1723e */ /* 0x000fe200048060ff */
[----:B------:R-:W-:Y:S01]  /*cef0*/  FMUL R158, R158, UR20 ;  /* 0x000000149e9e7c20 */ /* 0x000fe20008400000 */
[----:B------:R-:W-:Y:S01]  /*cf00*/  FMUL R156, R156, UR20 ;  /* 0x000000149c9c7c20 */ /* 0x000fe20008400000 */
[----:B------:R-:W-:Y:S01]  /*cf10*/  @!P6 STG.E.U8 desc[UR16][R24.64+0x61], R177 ;  /* 0x000061b11800e986 */ /* 0x000fe2000c101110 */
[----:B------:R-:W-:Y:S01]  /*cf20*/  ISETP.LT.OR P6, PT, R41, 0x69, !P3 ;  /* 0x000000692900780c */ /* 0x000fe20005fc1670 */
[----:B------:R-:W-:Y:S01]  /*cf30*/  FMUL R155, R155, UR20 ;  /* 0x000000149b9b7c20 */ /* 0x000fe20008400000 */
[----:B-1----:R-:W-:Y:S01]  /*cf40*/  F2FP.SATFINITE.E5M2.F32.PACK_AB_MERGE_C R35, RZ, R176, RZ ;  /* 0x000000b0ff23723e */ /* 0x002fe200048060ff */
[----:B------:R0:W-:Y:S01]  /*cf50*/  @!P5 STG.E.U8 desc[UR16][R24.64+0x60], R33 ;  /* 0x000060211800d986 */ /* 0x0001e2000c101110 */
        /* <DEDUP_REMOVED lines=16> */
[----:B-1----:R-:W-:Y:S01]  /*d060*/  F2FP.SATFINITE.E5M2.F32.PACK_AB_MERGE_C R35, RZ, R170, RZ ;  /* 0x000000aaff23723e */ /* 0x002fe200048060ff */
[----:B------:R-:W-:Y:S01]  /*d070*/  @!P0 STG.E.U8 desc[UR16][R24.64+0x69], R173 ;  /* 0x000069ad18008986 */ /* 0x000fe2000c101110 */
        /* <DEDUP_REMOVED lines=12> */
[----:B------:R-:W-:Y:S01]  /*d140*/  ISETP.LT.OR P6, PT, R41, 0x79, !P3 ;  /* 0x000000792900780c */ /* 0x000fe20005fc1670 */
[----:B------:R-:W-:Y:S01]  /*d150*/  FMUL R17, R17, UR20 ;  /* 0x0000001411117c20 */ /* 0x000fe20008400000 */
[----:B------:R-:W-:Y:S01]  /*d160*/  ISETP.LT.OR P3, PT, R41, 0x7a, !P3 ;  /* 0x0000007a2900780c */ /* 0x000fe20005f61670 */
[----:B------:R-:W-:Y:S01]  /*d170*/  @!P0 STG.E.U8 desc[UR16][R24.64+0x71], R169 ;  /* 0x000071a918008986 */ /* 0x000fe2000c101110 */
[----:B0-----:R-:W-:Y:S01]  /*d180*/  F2FP.SATFINITE.E5M2.F32.PACK_AB_MERGE_C R33, RZ, R168, RZ ;  /* 0x000000a8ff21723e */ /* 0x001fe200048060ff */
[----:B------:R-:W-:Y:S01]  /*d190*/  FMUL R18, R18, UR20 ;  /* 0x0000001412127c20 */ /* 0x000fe20008400000 */
[----:B------:R-:W-:Y:S01]  /*d1a0*/  ISETP.GE.AND P0, PT, R42, 0x89, PT ;  /* 0x000000892a00780c */ /* 0x000fe20003f06270 */
[----:B------:R-:W-:Y:S01]  /*d1b0*/  FMUL R16, R16, UR20 ;  /* 0x0000001410107c20 */ /* 0x000fe20008400000 */
[----:B------:R-:W-:Y:S01]  /*d1c0*/  F2FP.SATFINITE.E5M2.F32.PACK_AB_MERGE_C R21, RZ, R21, RZ ;  /* 0x00000015ff15723e */ /* 0x000fe200048060ff */
[----:B------:R0:W-:Y:S01]  /*d1d0*/  @!P1 STG.E.U8 desc[UR16][R26.64+0x70], R33 ;  /* 0x000070211a009986 */ /* 0x0001e2000c101110 */
[----:B------:R-:W-:Y:S01]  /*d1e0*/  ISETP.GE.AND P1, PT, R42, 0x81, PT ;  /* 0x000000812a00780c */ /* 0x000fe20003f26270 */
[----:B------:R-:W-:Y:S01]  /*d1f0*/  FMUL R15, R15, UR20 ;  /* 0x000000140f0f7c20 */ /* 0x000fe20008400000 */
[----:B-1----:R-:W-:Y:S01]  /*d200*/  F2FP.SATFINITE.E5M2.F32.PACK_AB_MERGE_C R35, RZ, R166, RZ ;  /* 0x000000a6ff23723e */ /* 0x002fe200048060ff */
[----:B------:R-:W-:Y:S01]  /*d210*/  @!P5 STG.E.U8 desc[UR16][R26.64+0x71], R167 ;  /* 0x000071a71a00d986 */ /* 0x000fe2000c101110 */
[----:B------:R-:W-:Y:S01]  /*d220*/  ISETP.LT.OR P5, PT, R41, 0x79, !P2 ;  /* 0x000000792900780c */ /* 0x000fe200057a1670 */
[----:B------:R-:W-:Y:S01]  /*d230*/  FMUL R13, R13, UR20 ;  /* 0x000000140d0d7c20 */ /* 0x000fe20008400000 */
[C---:B------:R-:W-:Y:S01]  /*d240*/  ISETP.LT.OR P2, PT, R41.reuse, 0x7a, !P2 ;  /* 0x0000007a2900780c */ /* 0x040fe20005741670 */
        /* <DEDUP_REMOVED lines=9> */
[----:B------:R-:W-:Y:S01]  /*d2e0*/  F2FP.SATFINITE.E5M2.F32.PACK_AB_MERGE_C R17, RZ, R17, RZ ;  /* 0x00000011ff11723e */ /* 0x000fe200048060ff */
[----:B------:R-:W-:Y:S01]  /*d2f0*/  @!P5 STG.E.U8 desc[UR16][R26.64+0x78], R37 ;  /* 0x000078251a00d986 */ /* 0x000fe2000c101110 */
[----:B------:R-:W-:Y:S01]  /*d300*/  ISETP.LT.OR P5, PT, R41, 0x1, !P0 ;  /* 0x000000012900780c */ /* 0x000fe200047a1670 */
[----:B------:R-:W-:Y:S01]  /*d310*/  FMUL R9, R9, UR20 ;  /* 0x0000001409097c20 */ /* 0x000fe20008400000 */
[----:B------:R-:W-:Y:S01]  /*d320*/  F2FP.SATFINITE.E5M2.F32.PACK_AB_MERGE_C R15, RZ, R15, RZ ;  /* 0x0000000fff0f723e */ /* 0x000fe200048060ff */
[----:B------:R0:W-:Y:S01]  /*d330*/  @!P2 STG.E.U8 desc[UR16][R26.64+0x79], R163 ;  /* 0x000079a31a00a986 */ /* 0x0001e2000c101110 */
[C---:B------:R-:W-:Y:S01]  /*d340*/  ISETP.LT.OR P2, PT, R41.reuse, 0xa, !P1 ;  /* 0x0000000a2900780c */ /* 0x040fe20004f41670 */
        /* <DEDUP_REMOVED lines=9> */
[----:B------:R-:W-:Y:S01]  /*d3e0*/  F2FP.SATFINITE.E5M2.F32.PACK_AB_MERGE_C R11, RZ, R11, RZ ;  /* 0x0000000bff0b723e */ /* 0x000fe200048060ff */
[----:B------:R2:W-:Y:S01]  /*d3f0*/  @!P5 STG.E.U8 desc[UR16][R30.64], R33 ;  /* 0x000000211e00d986 */ /* 0x0005e2000c101110 */
[----:B------:R-:W-:Y:S01]  /*d400*/  ISETP.LT.OR P5, PT, R41, 0x9, !P0 ;  /* 0x000000092900780c */ /* 0x000fe200047a1670 */
[----:B------:R-:W-:Y:S01]  /*d410*/  FMUL R5, R5, UR20 ;  /* 0x0000001405057c20 */ /* 0x000fe20008400000 */
[----:B0-----:R-:W-:Y:S01]  /*d420*/  F2FP.SATFINITE.E5M2.F32.PACK_AB_MERGE_C R27, RZ, R156, RZ ;  /* 0x0000009cff1b723e */ /* 0x001fe200048060ff */
[----:B-----5:R-:W-:Y:S01]  /*d430*/  FMUL R0, R0, UR20 ;  /* 0x0000001400007c20 */ /* 0x020fe20008400000 */
[----:B------:R-:W-:Y:S01]  /*d440*/  F2FP.SATFINITE.E5M2.F32.PACK_AB_MERGE_C R9, RZ, R9, RZ ;  /* 0x00000009ff09723e */ /* 0x000fe200048060ff */
[----:B------:R-:W-:Y:S01]  /*d450*/  FMUL R6, R6, UR20 ;  /* 0x0000001406067c20 */ /* 0x000fe20008400000 */
[----:B------:R-:W-:Y:S01]  /*d460*/  F2FP.SATFINITE.E5M2.F32.PACK_AB_MERGE_C R7, RZ, R7, RZ ;  /* 0x00000007ff07723e */ /* 0x000fe200048060ff */
[----:B------:R-:W4:Y:S01]  /*d470*/  LDL.LU R221, [R1+0x14] ;  /* 0x0000140001dd7983 */ /* 0x000f220000300800 */
[----:B-1----:R-:W-:Y:S01]  /*d480*/  F2FP.SATFINITE.E5M2.F32.PACK_AB_MERGE_C R25, RZ, R158, RZ ;  /* 0x0000009eff19723e */ /* 0x002fe200048060ff */
[----:B------:R-:W-:Y:S01]  /*d490*/  FMUL R2, R2, UR20 ;  /* 0x0000001402027c20 */ /* 0x000fe20008400000 */
[----:B------:R-:W-:Y:S01]  /*d4a0*/  F2FP.SATFINITE.E5M2.F32.PACK_AB_MERGE_C R5, RZ, R5, RZ ;  /* 0x00000005ff05723e */ /* 0x000fe200048060ff */
[----:B------:R-:W-:Y:S01]  /*d4b0*/  @!P6 STG.E.U8 desc[UR16][R30.64+0x1], R159 ;  /* 0x0000019f1e00e986 */ /* 0x000fe2000c101110 */
[----:B------:R-:W-:Y:S01]  /*d4c0*/  ISETP.LT.OR P6, PT, R41, 0xa, !P0 ;  /* 0x0000000a2900780c */ /* 0x000fe200047c1670 */
[----:B------:R-:W-:Y:S01]  /*d4d0*/  FMUL R3, R3, UR20 ;  /* 0x0000001403037c20 */ /* 0x000fe20008400000 */
[----:B--2---:R-:W-:Y:S01]  /*d4e0*/  F2FP.SATFINITE.E5M2.F32.PACK_AB_MERGE_C R33, RZ, R152, RZ ;  /* 0x00000098ff21723e */ /* 0x004fe200048060ff */
[----:B------:R-:W-:Y:S01]  /*d4f0*/  @!P2 STG.E.U8 desc[UR16][R28.64+0x9], R157 ;  /* 0x0000099d1c00a986 */ /* 0x000fe2000c101110 */
[----:B------:R-:W-:Y:S01]  /*d500*/  ISETP.LT.OR P2, PT, R41, 0x12, !P1 ;  /* 0x000000122900780c */ /* 0x000fe20004f41670 */
[----:B------:R-:W-:-:S02]  /*d510*/  FMUL R4, R4, UR20 ;  /* 0x0000001404047c20 */ /* 0x000fc40008400000 */
[----:B------:R0:W-:Y:S01]  /*d520*/  @!P3 STG.E.U8 desc[UR16][R28.64+0x8], R25 ;  /* 0x000008191c00b986 */ /* 0x0001e2000c101110 */
[----:B------:R-:W-:-:S03]  /*d530*/  ISETP.LT.OR P3, PT, R41, 0x11, !P1 ;  /* 0x000000112900780c */ /* 0x000fc60004f61670 */
[----:B------:R1:W-:Y:S01]  /*d540*/  @!P5 STG.E.U8 desc[UR16][R30.64+0x8], R27 ;  /* 0x0000081b1e00d986 */ /* 0x0003e2000c101110 */
[----:B------:R-:W-:-:S03]  /*d550*/  ISETP.LT.OR P5, PT, R41, 0x11, !P0 ;  /* 0x000000112900780c */ /* 0x000fc600047a1670 */
[----:B------:R-:W-:Y:S01]  /*d560*/  @!P6 STG.E.U8 desc[UR16][R30.64+0x9], R155 ;  /* 0x0000099b1e00e986 */ /* 0x000fe2000c101110 */
[----:B------:R-:W-:-:S03]  /*d570*/  ISETP.LT.OR P6, PT, R41, 0x12, !P0 ;  /* 0x000000122900780c */ /* 0x000fc600047c1670 */
[----:B------:R-:W-:Y:S01]  /*d580*/  @!P2 STG.E.U8 desc[UR16][R28.64+0x11], R153 ;  /* 0x000011991c00a986 */ /* 0x000fe2000c101110 */
[----:B------:R-:W-:Y:S02]  /*d590*/  ISETP.LT.OR P2, PT, R41, 0x1a, !P1 ;  /* 0x0000001a2900780c */ /* 0x000fe40004f41670 */
[----:B0-----:R-:W-:Y:S01]  /*d5a0*/  F2FP.SATFINITE.E5M2.F32.PACK_AB_MERGE_C R25, RZ, R154, RZ ;  /* 0x0000009aff19723e */ /* 0x001fe200048060ff */
[----:B------:R-:W2:Y:S01]  /*d5b0*/  LDL.LU R220, [R1+0x18] ;  /* 0x0000180001dc7983 */ /* 0x000ea20000300800 */
[----:B-1----:R-:W-:-:S03]  /*d5c0*/  F2FP.SATFINITE.E5M2.F32.PACK_AB_MERGE_C R27, RZ, R20, RZ ;  /* 0x00000014ff1b723e */ /* 0x002fc600048060ff */
[----:B------:R0:W-:Y:S01]  /*d5d0*/  @!P3 STG.E.U8 desc[UR16][R28.64+0x10], R25 ;  /* 0x000010191c00b986 */ /* 0x0001e2000c101110 */
[----:B------:R-:W-:-:S03]  /*d5e0*/  ISETP.LT.OR P3, PT, R41, 0x19, !P1 ;  /* 0x000000192900780c */ /* 0x000fc60004f61670 */
[----:B------:R-:W-:Y:S01]  /*d5f0*/  @!P5 STG.E.U8 desc[UR16][R30.64+0x10], R33 ;  /* 0x000010211e00d986 */ /* 0x000fe2000c101110 */
[----:B------:R-:W-:-:S03]  /*d600*/  ISETP.LT.OR P5, PT, R41, 0x19, !P0 ;  /* 0x000000192900780c */ /* 0x000fc600047a1670 */
[----:B------:R1:W-:Y:S01]  /*d610*/  @!P6 STG.E.U8 desc[UR16][R30.64+0x11], R23 ;  /* 0x000011171e00e986 */ /* 0x0003e2000c101110 */
[----:B------:R-:W-:-:S03]  /*d620*/  ISETP.LT.OR P6, PT, R41, 0x1a, !P0 ;  /* 0x0000001a2900780c */ /* 0x000fc600047c1670 */
[----:B------:R3:W-:Y:S01]  /*d630*/  @!P2 STG.E.U8 desc[UR16][R28.64+0x19], R21 ;  /* 0x000019151c00a986 */ /* 0x0007e2000c101110 */
[C---:B------:R-:W-:Y:S02]  /*d640*/  ISETP.LT.OR P2, PT, R41.reuse, 0x22, !P1 ;  /* 0x000000222900780c */ /* 0x040fe40004f41670 */
[----:B0-----:R-:W-:Y:S01]  /*d650*/  F2FP.SATFINITE.E5M2.F32.PACK_AB_MERGE_C R25, RZ, R22, RZ ;  /* 0x00000016ff19723e */ /* 0x001fe200048060ff */
[----:B------:R-:W2:Y:S04]  /*d660*/  LDL.LU R222, [R1+0x1c] ;  /* 0x00001c0001de7983 */ /* 0x000ea80000300800 */
[----:B------:R-:W-:Y:S01]  /*d670*/  @!P3 STG.E.U8 desc[UR16][R28.64+0x18], R25 ;  /* 0x000018191c00b986 */ /* 0x000fe2000c101110 */
[C---:B------:R-:W-:Y:S02]  /*d680*/  ISETP.LT.OR P3, PT, R41.reuse, 0x21, !P1 ;  /* 0x000000212900780c */ /* 0x040fe40004f61670 */
[----:B-1----:R-:W-:Y:S01]  /*d690*/  F2FP.SATFINITE.E5M2.F32.PACK_AB_MERGE_C R23, RZ, R18, RZ ;  /* 0x00000012ff17723e */ /* 0x002fe200048060ff */
[----:B------:R-:W-:Y:S01]  /*d6a0*/  @!P5 STG.E.U8 desc[UR16][R30.64+0x18], R27 ;  /* 0x0000181b1e00d986 */ /* 0x000fe2000c101110 */
[----:B------:R-:W-:-:S02]  /*d6b0*/  ISETP.LT.OR P5, PT, R41, 0x21, !P0 ;  /* 0x000000212900780c */ /* 0x000fc400047a1670 */
[----:B---3--:R-:W-:Y:S01]  /*d6c0*/  F2FP.SATFINITE.E5M2.F32.PACK_AB_MERGE_C R21, RZ, R16, RZ ;  /* 0x00000010ff15723e */ /* 0x008fe200048060ff */
[----:B------:R0:W-:Y:S01]  /*d6d0*/  @!P6 STG.E.U8 desc[UR16][R30.64+0x19], R19 ;  /* 0x000019131e00e986 */ /* 0x0001e2000c101110 */
[----:B------:R-:W-:-:S03]  /*d6e0*/  ISETP.LT.OR P6, PT, R41, 0x22, !P0 ;  /* 0x000000222900780c */ /* 0x000fc600047c1670 */
[----:B------:R1:W-:Y:S01]  /*d6f0*/  @!P2 STG.E.U8 desc[UR16][R28.64+0x21], R17 ;  /* 0x000021111c00a986 */ /* 0x0003e2000c101110 */
[----:B------:R-:W-:-:S03]  /*d700*/  ISETP.LT.OR P2, PT, R41, 0x2a, !P1 ;  /* 0x0000002a2900780c */ /* 0x000fc60004f41670 */
[----:B------:R-:W-:Y:S01]  /*d710*/  @!P3 STG.E.U8 desc[UR16][R28.64+0x20], R23 ;  /* 0x000020171c00b986 */ /* 0x000fe2000c101110 */
[----:B------:R-:W-:-:S03]  /*d720*/  ISETP.LT.OR P3, PT, R41, 0x29, !P1 ;  /* 0x000000292900780c */ /* 0x000fc60004f61670 */
[----:B------:R-:W-:Y:S01]  /*d730*/  @!P5 STG.E.U8 desc[UR16][R30.64+0x20], R21 ;  /* 0x000020151e00d986 */ /* 0x000fe2000c101110 */
[C---:B------:R-:W-:Y:S02]  /*d740*/  ISETP.LT.OR P5, PT, R41.reuse, 0x29, !P0 ;  /* 0x000000292900780c */ /* 0x040fe400047a1670 */
[----:B0-----:R-:W-:Y:S01]  /*d750*/  F2FP.SATFINITE.E5M2.F32.PACK_AB_MERGE_C R19, RZ, R14, RZ ;  /* 0x0000000eff13723e */ /* 0x001fe200048060ff */
[----:B------:R0:W-:Y:S01]  /*d760*/  @!P6 STG.E.U8 desc[UR16][R30.64+0x21], R15 ;  /* 0x0000210f1e00e986 */ /* 0x0001e2000c101110 */
[C---:B------:R-:W-:Y:S02]  /*d770*/  ISETP.LT.OR P6, PT, R41.reuse, 0x2a, !P0 ;  /* 0x0000002a2900780c */ /* 0x040fe400047c1670 */
[----:B-1----:R-:W-:Y:S01]  /*d780*/  F2FP.SATFINITE.E5M2.F32.PACK_AB_MERGE_C R17, RZ, R12, RZ ;  /* 0x0000000cff11723e */ /* 0x002fe200048060ff */
        /* <DEDUP_REMOVED lines=15> */
[----:B0-----:R-:W-:Y:S02]  /*d880*/  F2FP.SATFINITE.E5M2.F32.PACK_AB_MERGE_C R11, RZ, R6, RZ ;  /* 0x00000006ff0b723e */ /* 0x001fe400048060ff */
[C---:B------:R-:W-:Y:S01]  /*d890*/  ISETP.LT.OR P5, PT, R41.reuse, 0x39, !P0 ;  /* 0x000000392900780c */ /* 0x040fe200047a1670 */
[----:B------:R0:W-:Y:S01]  /*d8a0*/  @!P6 STG.E.U8 desc[UR16][R30.64+0x31], R7 ;  /* 0x000031071e00e986 */ /* 0x0001e2000c101110 */
[----:B-1----:R-:W-:Y:S02]  /*d8b0*/  F2FP.SATFINITE.E5M2.F32.PACK_AB_MERGE_C R9, RZ, R4, RZ ;  /* 0x00000004ff09723e */ /* 0x002fe400048060ff */
[----:B------:R-:W-:Y:S01]  /*d8c0*/  ISETP.LT.OR P6, PT, R41, 0x3a, !P0 ;  /* 0x0000003a2900780c */ /* 0x000fe200047c1670 */
[----:B------:R1:W-:Y:S04]  /*d8d0*/  @!P2 STG.E.U8 desc[UR16][R28.64+0x39], R5 ;  /* 0x000039051c00a986 */ /* 0x0003e8000c101110 */
[----:B------:R3:W-:Y:S01]  /*d8e0*/  @!P3 STG.E.U8 desc[UR16][R28.64+0x38], R11 ;  /* 0x0000380b1c00b986 */ /* 0x0007e2000c101110 */
[----:B------:R-:W-:Y:S01]  /*d8f0*/  FMUL R4, R227, UR20 ;  /* 0x00000014e3047c20 */ /* 0x000fe20008400000 */
[----:B------:R-:W-:-:S02]  /*d900*/  ISETP.LT.OR P3, PT, R41, 0x41, !P1 ;  /* 0x000000412900780c */ /* 0x000fc40004f61670 */
[----:B0-----:R-:W-:Y:S02]  /*d910*/  F2FP.SATFINITE.E5M2.F32.PACK_AB_MERGE_C R7, RZ, R3, RZ ;  /* 0x00000003ff07723e */ /* 0x001fe400048060ff */
[----:B-1----:R-:W-:Y:S01]  /*d920*/  F2FP.SATFINITE.E5M2.F32.PACK_AB_MERGE_C R5, RZ, R0, RZ ;  /* 0x00000000ff05723e */ /* 0x002fe200048060ff */
[----:B------:R-:W-:Y:S01]  /*d930*/  FMUL R0, R223, UR20 ;  /* 0x00000014df007c20 */ /* 0x000fe20008400000 */
[----:B------:R-:W-:Y:S01]  /*d940*/  ISETP.LT.OR P2, PT, R41, 0x42, !P1 ;  /* 0x000000422900780c */ /* 0x000fe20004f41670 */
[----:B------:R-:W2:Y:S01]  /*d950*/  LDL.LU R223, [R1+0x20] ;  /* 0x0000200001df7983 */ /* 0x000ea20000300800 */
[----:B---3--:R-:W-:Y:S02]  /*d960*/  F2FP.SATFINITE.E5M2.F32.PACK_AB_MERGE_C R11, RZ, R2, RZ ;  /* 0x00000002ff0b723e */ /* 0x008fe400048060ff */
[----:B------:R-:W-:Y:S01]  /*d970*/  F2FP.SATFINITE.E5M2.F32.PACK_AB_MERGE_C R13, RZ, R0, RZ ;  /* 0x00000000ff0d723e */ /* 0x000fe200048060ff */
[----:B----4-:R-:W-:Y:S01]  /*d980*/  FMUL R0, R225, UR20 ;  /* 0x00000014e1007c20 */ /* 0x010fe20008400000 */
[----:B------:R-:W-:Y:S01]  /*d990*/  FMUL R2, R224, UR20 ;  /* 0x00000014e0027c20 */ /* 0x000fe20008400000 */
[----:B------:R-:W3:Y:S04]  /*d9a0*/  LDL.LU R225, [R1+0x24] ;  /* 0x0000240001e17983 */ /* 0x000ee80000300800 */
[----:B------:R-:W4:Y:S01]  /*d9b0*/  LDL.LU R224, [R1+0x28] ;  /* 0x0000280001e07983 */ /* 0x000f220000300800 */
[----:B------:R-:W-:-:S03]  /*d9c0*/  FMUL R3, R226, UR20 ;  /* 0x00000014e2037c20 */ /* 0x000fc60008400000 */
[----:B------:R-:W4:Y:S04]  /*d9d0*/  LDL.LU R226, [R1+0x2c] ;  /* 0x00002c0001e27983 */ /* 0x000f280000300800 */
[----:B------:R-:W4:Y:S04]  /*d9e0*/  LDL.LU R227, [R1+0x30] ;  /* 0x0000300001e37983 */ /* 0x000f280000300800 */
[----:B------:R-:W-:Y:S01]  /*d9f0*/  @!P5 STG.E.U8 desc[UR16][R30.64+0x38], R9 ;  /* 0x000038091e00d986 */ /* 0x000fe2000c101110 */
[----:B------:R-:W-:-:S03]  /*da00*/  ISETP.LT.OR P5, PT, R41, 0x41, !P0 ;  /* 0x000000412900780c */ /* 0x000fc600047a1670 */
[----:B------:R0:W-:Y:S01]  /*da10*/  @!P6 STG.E.U8 desc[UR16][R30.64+0x39], R7 ;  /* 0x000039071e00e986 */ /* 0x0001e2000c101110 */
[----:B------:R-:W-:-:S03]  /*da20*/  ISETP.LT.OR P6, PT, R41, 0x42, !P0 ;  /* 0x000000422900780c */ /* 0x000fc600047c1670 */
[----:B------:R-:W-:Y:S01]  /*da30*/  @!P3 STG.E.U8 desc[UR16][R28.64+0x40], R11 ;  /* 0x0000400b1c00b986 */ /* 0x000fe2000c101110 */
[----:B------:R-:W-:-:S03]  /*da40*/  ISETP.LT.OR P3, PT, R41, 0x49, !P1 ;  /* 0x000000492900780c */ /* 0x000fc60004f61670 */
[----:B------:R1:W-:Y:S01]  /*da50*/  @!P2 STG.E.U8 desc[UR16][R28.64+0x41], R5 ;  /* 0x000041051c00a986 */ /* 0x0003e2000c101110 */
[----:B0-----:R-:W-:-:S03]  /*da60*/  F2FP.SATFINITE.E5M2.F32.PACK_AB_MERGE_C R7, RZ, R0, RZ ;  /* 0x00000000ff07723e */ /* 0x001fc600048060ff */
[----:B------:R-:W-:Y:S01]  /*da70*/  @!P5 STG.E.U8 desc[UR16][R30.64+0x40], R13 ;  /* 0x0000400d1e00d986 */ /* 0x000fe2000c101110 */
[C---:B------:R-:W-:Y:S02]  /*da80*/  ISETP.LT.OR P2, PT, R41.reuse, 0x4a, !P1 ;  /* 0x0000004a2900780c */ /* 0x040fe40004f41670 */
[----:B-1----:R-:W-:Y:S01]  /*da90*/  F2FP.SATFINITE.E5M2.F32.PACK_AB_MERGE_C R5, RZ, R2, RZ ;  /* 0x00000002ff05723e */ /* 0x002fe200048060ff */
[----:B------:R0:W-:Y:S01]  /*daa0*/  @!P6 STG.E.U8 desc[UR16][R30.64+0x41], R7 ;  /* 0x000041071e00e986 */ /* 0x0001e2000c101110 */
[C---:B------:R-:W-:Y:S02]  /*dab0*/  ISETP.LT.OR P5, PT, R41.reuse, 0x49, !P0 ;  /* 0x000000492900780c */ /* 0x040fe400047a1670 */
[C---:B------:R-:W-:Y:S01]  /*dac0*/  ISETP.LT.OR P6, PT, R41.reuse, 0x4a, !P0 ;  /* 0x0000004a2900780c */ /* 0x040fe200047c1670 */
[----:B------:R1:W-:Y:S01]  /*dad0*/  @!P3 STG.E.U8 desc[UR16][R28.64+0x48], R5 ;  /* 0x000048051c00b986 */ /* 0x0003e2000c101110 */
[----:B------:R-:W-:Y:S02]  /*dae0*/  ISETP.LT.OR P3, PT, R41, 0x51, !P1 ;  /* 0x000000512900780c */ /* 0x000fe40004f61670 */
[----:B------:R-:W-:-:S02]  /*daf0*/  F2FP.SATFINITE.E5M2.F32.PACK_AB_MERGE_C R9, RZ, R3, RZ ;  /* 0x00000003ff09723e */ /* 0x000fc400048060ff */
[----:B------:R-:W-:-:S03]  /*db00*/  F2FP.SATFINITE.E5M2.F32.PACK_AB_MERGE_C R11, RZ, R4, RZ ;  /* 0x00000004ff0b723e */ /* 0x000fc600048060ff */
[----:B------:R1:W-:Y:S04]  /*db10*/  @!P2 STG.E.U8 desc[UR16][R28.64+0x49], R9 ;  /* 0x000049091c00a986 */ /* 0x0003e8000c101110 */
[----:B------:R-:W-:Y:S01]  /*db20*/  @!P5 STG.E.U8 desc[UR16][R30.64+0x48], R11 ;  /* 0x0000480b1e00d986 */ /* 0x000fe2000c101110 */
[----:B------:R-:W-:-:S03]  /*db30*/  FMUL R0, R221, UR20 ;  /* 0x00000014dd007c20 */ /* 0x000fc60008400000 */
[----:B------:R-:W4:Y:S02]  /*db40*/  LDL.LU R221, [R1+0x34] ;  /* 0x0000340001dd7983 */ /* 0x000f240000300800 */
[----:B0-----:R-:W-:-:S05]  /*db50*/  F2FP.SATFINITE.E5M2.F32.PACK_AB_MERGE_C R7, RZ, R0, RZ ;  /* 0x00000000ff07723e */ /* 0x001fca00048060ff */
[----:B------:R-:W-:Y:S01]  /*db60*/  @!P6 STG.E.U8 desc[UR16][R30.64+0x49], R7 ;  /* 0x000049071e00e986 */ /* 0x000fe2000c101110 */
[----:B--2---:R-:W-:-:S03]  /*db70*/  FMUL R2, R220, UR20 ;  /* 0x00000014dc027c20 */ /* 0x004fc60008400000 */
[----:B------:R-:W2:Y:S02]  /*db80*/  LDL.LU R220, [R1+0x38] ;  /* 0x0000380001dc7983 */ /* 0x000ea40000300800 */
[----:B-1----:R-:W-:-:S05]  /*db90*/  F2FP.SATFINITE.E5M2.F32.PACK_AB_MERGE_C R5, RZ, R2, RZ ;  /* 0x00000002ff05723e */ /* 0x002fca00048060ff */
[----:B------:R0:W-:Y:S01]  /*dba0*/  @!P3 STG.E.U8 desc[UR16][R28.64+0x50], R5 ;  /* 0x000050051c00b986 */ /* 0x0001e2000c101110 */
[----:B------:R-:W-:-:S03]  /*dbb0*/  FMUL R3, R222, UR20 ;  /* 0x00000014de037c20 */ /* 0x000fc60008400000 */
[----:B------:R-:W2:Y:S02]  /*dbc0*/  LDL.LU R222, [R1+0x3c] ;  /* 0x00003c0001de7983 */ /* 0x000ea40000300800 */
[----:B------:R-:W-:Y:S01]  /*dbd0*/  F2FP.SATFINITE.E5M2.F32.PACK_AB_MERGE_C R9, RZ, R3, RZ ;  /* 0x00000003ff09723e */ /* 0x000fe200048060ff */
[----:B------:R-:W-:Y:S02]  /*dbe0*/  FMUL R0, R223, UR20 ;  /* 0x00000014df007c20 */ /* 0x000fe40008400000 */
[----:B------:R-:W2:Y:S03]  /*dbf0*/  LDL.LU R223, [R1+0x40] ;  /* 0x0000400001df7983 */ /* 0x000ea60000300800 */
[----:B------:R-:W-:Y:S01]  /*dc00*/  F2FP.SATFINITE.E5M2.F32.PACK_AB_MERGE_C R13, RZ, R0, RZ ;  /* 0x00000000ff0d723e */ /* 0x000fe200048060ff */
[----:B---3--:R-:W-:Y:S02]  /*dc10*/  FMUL R2, R225, UR20 ;  /* 0x00000014e1027c20 */ /* 0x008fe40008400000 */
[----:B------:R-:W3:Y:S01]  /*dc20*/  LDL.LU R225, [R1+0x44] ;  /* 0x0000440001e17983 */ /* 0x000ee20000300800 */
[----:B----4-:R-:W-:-:S03]  /*dc30*/  FMUL R0, R224, UR20 ;  /* 0x00000014e0007c20 */ /* 0x010fc60008400000 */
[----:B------:R-:W4:Y:S01]  /*dc40*/  LDL.LU R224, [R1+0x48] ;  /* 0x0000480001e07983 */ /* 0x000f220000300800 */
[----:B------:R-:W-:Y:S01]  /*dc50*/  FMUL R3, R226, UR20 ;  /* 0x00000014e2037c20 */ /* 0x000fe20008400000 */
[----:B0-----:R-:W-:Y:S02]  /*dc60*/  F2FP.SATFINITE.E5M2.F32.PACK_AB_MERGE_C R5, RZ, R0, RZ ;  /* 0x00000000ff05723e */ /* 0x001fe400048060ff */
[----:B------:R-:W4:Y:S01]  /*dc70*/  LDL.LU R226, [R1+0x4c] ;  /* 0x00004c0001e27983 */ /* 0x000f220000300800 */
[----:B------:R-:W-:-:S03]  /*dc80*/  FMUL R0, R227, UR20 ;  /* 0x00000014e3007c20 */ /* 0x000fc60008400000 */
[----:B------:R-:W4:Y:S01]  /*dc90*/  LDL.LU R227, [R1+0x50] ;  /* 0x0000500001e37983 */ /* 0x000f220000300800 */
[C---:B------:R-:W-:Y:S02]  /*dca0*/  ISETP.LT.OR P2, PT, R41.reuse, 0x52, !P1 ;  /* 0x000000522900780c */ /* 0x040fe40004f41670 */
[C---:B------:R-:W-:Y:S01]  /*dcb0*/  ISETP.LT.OR P6, PT, R41.reuse, 0x52, !P0 ;  /* 0x000000522900780c */ /* 0x040fe200047c1670 */
[----:B------:R-:W4:Y:S01]  /*dcc0*/  LDL.LU R219, [R1+0x54] ;  /* 0x0000540001db7983 */ /* 0x000f220000300800 */
[C---:B------:R-:W-:Y:S02]  /*dcd0*/  ISETP.LT.OR P5, PT, R41.reuse, 0x51, !P0 ;  /* 0x000000512900780c */ /* 0x040fe400047a1670 */
[----:B------:R-:W-:Y:S02]  /*dce0*/  ISETP.LT.OR P3, PT, R41, 0x59, !P1 ;  /* 0x000000592900780c */ /* 0x000fe40004f61670 */
[----:B------:R-:W-:Y:S02]  /*dcf0*/  F2FP.SATFINITE.E5M2.F32.PACK_AB_MERGE_C R7, RZ, R2, RZ ;  /* 0x00000002ff07723e */ /* 0x000fe400048060ff */
[----:B------:R-:W-:-:S03]  /*dd00*/  F2FP.SATFINITE.E5M2.F32.PACK_AB_MERGE_C R11, RZ, R0, RZ ;  /* 0x00000000ff0b723e */ /* 0x000fc600048060ff */
[----:B------:R0:W-:Y:S01]  /*dd10*/  @!P2 STG.E.U8 desc[UR16][R28.64+0x51], R9 ;  /* 0x000051091c00a986 */ /* 0x0001e2000c101110 */
[----:B------:R-:W-:-:S03]  /*dd20*/  ISETP.LT.OR P2, PT, R41, 0x5a, !P1 ;  /* 0x0000005a2900780c */ /* 0x000fc60004f41670 */
[----:B------:R-:W-:Y:S01]  /*dd30*/  @!P6 STG.E.U8 desc[UR16][R30.64+0x51], R7 ;  /* 0x000051071e00e986 */ /* 0x000fe2000c101110 */
[----:B------:R-:W-:-:S03]  /*dd40*/  ISETP.LT.OR P6, PT, R41, 0x5a, !P0 ;  /* 0x0000005a2900780c */ /* 0x000fc600047c1670 */
[----:B------:R-:W-:Y:S01]  /*dd50*/  @!P5 STG.E.U8 desc[UR16][R30.64+0x50], R13 ;  /* 0x0000500d1e00d986 */ /* 0x000fe2000c101110 */
[----:B0-----:R-:W-:-:S03]  /*dd60*/  F2FP.SATFINITE.E5M2.F32.PACK_AB_MERGE_C R9, RZ, R3, RZ ;  /* 0x00000003ff09723e */ /* 0x001fc600048060ff */
[----:B------:R0:W-:Y:S04]  /*dd70*/  @!P3 STG.E.U8 desc[UR16][R28.64+0x58], R5 ;  /* 0x000058051c00b986 */ /* 0x0001e8000c101110 */
[----:B------:R1:W-:Y:S01]  /*dd80*/  @!P2 STG.E.U8 desc[UR16][R28.64+0x59], R9 ;  /* 0x000059091c00a986 */ /* 0x0003e2000c101110 */
[----:B------:R-:W-:-:S03]  /*dd90*/  FMUL R0, R221, UR20 ;  /* 0x00000014dd007c20 */ /* 0x000fc60008400000 */
[----:B------:R-:W4:Y:S02]  /*dda0*/  LDL.LU R221, [R1+0x58] ;  /* 0x0000580001dd7983 */ /* 0x000f240000300800 */
[----:B0-----:R-:W-:-:S05]  /*ddb0*/  F2FP.SATFINITE.E5M2.F32.PACK_AB_MERGE_C R5, RZ, R0, RZ ;  /* 0x00000000ff05723e */ /* 0x001fca00048060ff */
[----:B------:R0:W-:Y:S01]  /*ddc0*/  @!P6 STG.E.U8 desc[UR16][R30.64+0x59], R5 ;  /* 0x000059051e00e986 */ /* 0x0001e2000c101110 */
[----:B--2---:R-:W-:-:S03]  /*ddd0*/  FMUL R2, R220, UR20 ;  /* 0x00000014dc027c20 */ /* 0x004fc60008400000 */
[----:B------:R-:W2:Y:S02]  /*dde0*/  LDL.LU R220, [R1+0x5c] ;  /* 0x00005c0001dc7983 */ /* 0x000ea40000300800 */
[----:B------:R-:W-:Y:S01]  /*ddf0*/  F2FP.SATFINITE.E5M2.F32.PACK_AB_MERGE_C R7, RZ, R2, RZ ;  /* 0x00000002ff07723e */ /* 0x000fe200048060ff */
[----:B------:R-:W-:Y:S02]  /*de00*/  FMUL R3, R222, UR20 ;  /* 0x00000014de037c20 */ /* 0x000fe40008400000 */
[----:B------:R-:W2:Y:S03]  /*de10*/  LDL.LU R222, [R1+0x60] ;  /* 0x0000600001de7983 */ /* 0x000ea60000300800 */
[----:B-1----:R-:W-:Y:S01]  /*de20*/  F2FP.SATFINITE.E5M2.F32.PACK_AB_MERGE_C R9, RZ, R3, RZ ;  /* 0x00000003ff09723e */ /* 0x002fe200048060ff */
[----:B------:R-:W-:Y:S02]  /*de30*/  FMUL R4, R223, UR20 ;  /* 0x00000014df047c20 */ /* 0x000fe40008400000 */
[----:B------:R-:W2:Y:S01]  /*de40*/  LDL.LU R223, [R1+0x64] ;  /* 0x0000640001df7983 */ /* 0x000ea20000300800 */
[----:B---3--:R-:W-:-:S03]  /*de50*/  FMUL R0, R225, UR20 ;  /* 0x00000014e1007c20 */ /* 0x008fc60008400000 */
[----:B------:R-:W3:Y:S01]  /*de60*/  LDL.LU R225, [R1+0x68] ;  /* 0x0000680001e17983 */ /* 0x000ee20000300800 */
[----:B----4-:R-:W-:Y:S01]  /*de70*/  FMUL R2, R224, UR20 ;  /* 0x00000014e0027c20 */ /* 0x010fe20008400000 */
[----:B0-----:R-:W-:Y:S02]  /*de80*/  F2FP.SATFINITE.E5M2.F32.PACK_AB_MERGE_C R5, RZ, R0, RZ ;  /* 0x00000000ff05723e */ /* 0x001fe400048060ff */
[----:B------:R-:W4:Y:S01]  /*de90*/  LDL.LU R224, [R1+0x6c] ;  /* 0x00006c0001e07983 */ /* 0x000f220000300800 */
[----:B------:R-:W-:-:S03]  /*dea0*/  FMUL R3, R226, UR20 ;  /* 0x00000014e2037c20 */ /* 0x000fc60008400000 */
[----:B------:R-:W4:Y:S01]  /*deb0*/  LDL.LU R226, [R1+0x70] ;  /* 0x0000700001e27983 */ /* 0x000f220000300800 */
[----:B------:R-:W-:-:S03]  /*dec0*/  FMUL R0, R227, UR20 ;  /* 0x00000014e3007c20 */ /* 0x000fc60008400000 */
[----:B------:R-:W4:Y:S01]  /*ded0*/  LDL.LU R227, [R1+0x74] ;  /* 0x0000740001e37983 */ /* 0x000f220000300800 */
[C---:B------:R-:W-:Y:S02]  /*dee0*/  ISETP.LT.OR P5, PT, R41.reuse, 0x59, !P0 ;  /* 0x000000592900780c */ /* 0x040fe400047a1670 */
[C---:B------:R-:W-:Y:S02]  /*def0*/  ISETP.LT.OR P2, PT, R41.reuse, 0x62, !P1 ;  /* 0x000000622900780c */ /* 0x040fe40004f41670 */
[C---:B------:R-:W-:Y:S02]  /*df00*/  ISETP.LT.OR P3, PT, R41.reuse, 0x61, !P1 ;  /* 0x000000612900780c */ /* 0x040fe40004f61670 */
[----:B------:R-:W-:-:S07]  /*df10*/  ISETP.LT.OR P6, PT, R41, 0x62, !P0 ;  /* 0x000000622900780c */ /* 0x000fce00047c1670 */
[----:B------:R-:W-:Y:S01]  /*df20*/  @!P5 STG.E.U8 desc[UR16][R30.64+0x58], R11 ;  /* 0x0000580b1e00d986 */ /* 0x000fe2000c101110 */
[----:B------:R-:W-:-:S03]  /*df30*/  ISETP.LT.OR P5, PT, R41, 0x61, !P0 ;  /* 0x000000612900780c */ /* 0x000fc600047a1670 */
[----:B------:R0:W-:Y:S01]  /*df40*/  @!P2 STG.E.U8 desc[UR16][R28.64+0x61], R9 ;  /* 0x000061091c00a986 */ /* 0x0001e2000c101110 */
[----:B------:R-:W-:-:S03]  /*df50*/  ISETP.LT.OR P2, PT, R41, 0x6a, !P1 ;  /* 0x0000006a2900780c */ /* 0x000fc60004f41670 */
[----:B------:R1:W-:Y:S01]  /*df60*/  @!P3 STG.E.U8 desc[UR16][R28.64+0x60], R7 ;  /* 0x000060071c00b986 */ /* 0x0003e2000c101110 */
[----:B------:R-:W-:Y:S02]  /*df70*/  ISETP.LT.OR P3, PT, R41, 0x69, !P1 ;  /* 0x000000692900780c */ /* 0x000fe40004f61670 */
[----:B------:R-:W-:Y:S01]  /*df80*/  F2FP.SATFINITE.E5M2.F32.PACK_AB_MERGE_C R13, RZ, R4, RZ ;  /* 0x00000004ff0d723e */ /* 0x000fe200048060ff */
[----:B------:R1:W-:Y:S01]  /*df90*/  @!P6 STG.E.U8 desc[UR16][R30.64+0x61], R5 ;  /* 0x000061051e00e986 */ /* 0x0003e2000c101110 */
[----:B0-----:R-:W-:-:S03]  /*dfa0*/  F2FP.SATFINITE.E5M2.F32.PACK_AB_MERGE_C R9, RZ, R3, RZ ;  /* 0x00000003ff09723e */ /* 0x001fc600048060ff */
[----:B------:R-:W-:Y:S01]  /*dfb0*/  @!P5 STG.E.U8 desc[UR16][R30.64+0x60], R13 ;  /* 0x0000600d1e00d986 */ /* 0x000fe2000c101110 */
[----:B-1----:R-:W-:-:S03]  /*dfc0*/  F2FP.SATFINITE.E5M2.F32.PACK_AB_MERGE_C R7, RZ, R2, RZ ;  /* 0x00000002ff07723e */ /* 0x002fc600048060ff */
[----:B------:R-:W-:Y:S01]  /*dfd0*/  @!P2 STG.E.U8 desc[UR16][R28.64+0x69], R9 ;  /* 0x000069091c00a986 */ /* 0x000fe2000c101110 */
[C---:B------:R-:W-:Y:S02]  /*dfe0*/  ISETP.LT.OR P5, PT, R41.reuse, 0x69, !P0 ;  /* 0x000000692900780c */ /* 0x040fe400047a1670 */
[C---:B------:R-:W-:Y:S01]  /*dff0*/  ISETP.LT.OR P6, PT, R41.reuse, 0x6a, !P0 ;  /* 0x0000006a2900780c */ /* 0x040fe200047c1670 */
[----:B------:R0:W-:Y:S01]  /*e000*/  @!P3 STG.E.U8 desc[UR16][R28.64+0x68], R7 ;  /* 0x000068071c00b986 */ /* 0x0001e2000c101110 */
[----:B------:R-:W-:Y:S01]  /*e010*/  ISETP.LT.OR P2, PT, R41, 0x72, !P1 ;  /* 0x000000722900780c */ /* 0x000fe20004f41670 */
[----:B------:R-:W-:Y:S01]  /*e020*/  FMUL R2, R219, UR20 ;  /* 0x00000014db027c20 */ /* 0x000fe20008400000 */
[----:B------:R-:W-:Y:S02]  /*e030*/  ISETP.LT.OR P3, PT, R41, 0x71, !P1 ;  /* 0x000000712900780c */ /* 0x000fe40004f61670 */
[----:B------:R-:W-:Y:S02]  /*e040*/  F2FP.SATFINITE.E5M2.F32.PACK_AB_MERGE_C R11, RZ, R0, RZ ;  /* 0x00000000ff0b723e */ /* 0x000fe400048060ff */
[----:B------:R-:W-:-:S03]  /*e050*/  F2FP.SATFINITE.E5M2.F32.PACK_AB_MERGE_C R5, RZ, R2, RZ ;  /* 0x00000002ff05723e */ /* 0x000fc600048060ff */
[----:B------:R-:W-:Y:S01]  /*e060*/  @!P5 STG.E.U8 desc[UR16][R30.64+0x68], R11 ;  /* 0x0000680b1e00d986 */ /* 0x000fe2000c101110 */
[----:B------:R-:W-:-:S03]  /*e070*/  ISETP.LT.OR P5, PT, R41, 0x71, !P0 ;  /* 0x000000712900780c */ /* 0x000fc600047a1670 */
[----:B------:R-:W-:Y:S01]  /*e080*/  @!P6 STG.E.U8 desc[UR16][R30.64+0x69], R5 ;  /* 0x000069051e00e986 */ /* 0x000fe2000c101110 */
[----:B------:R-:W-:Y:S01]  /*e090*/  ISETP.LT.OR P6, PT, R41, 0x72, !P0 ;  /* 0x000000722900780c */ /* 0x000fe200047c1670 */
[----:B------:R-:W-:-:S05]  /*e0a0*/  FMUL R0, R221, UR20 ;  /* 0x00000014dd007c20 */ /* 0x000fca0008400000 */
[----:B0-----:R-:W-:-:S05]  /*e0b0*/  F2FP.SATFINITE.E5M2.F32.PACK_AB_MERGE_C R7, RZ, R0, RZ ;  /* 0x00000000ff07723e */ /* 0x001fca00048060ff */
[----:B------:R0:W-:Y:S01]  /*e0c0*/  @!P3 STG.E.U8 desc[UR16][R28.64+0x70], R7 ;  /* 0x000070071c00b986 */ /* 0x0001e2000c101110 */
[C---:B------:R-:W-:Y:S02]  /*e0d0*/  ISETP.LT.OR P3, PT, R41.reuse, 0x79, !P0 ;  /* 0x000000792900780c */ /* 0x040fe40004761670 */
[----:B------:R-:W-:Y:S01]  /*e0e0*/  ISETP.LT.OR P0, PT, R41, 0x7a, !P0 ;  /* 0x0000007a2900780c */ /* 0x000fe20004701670 */
[----:B--2---:R-:W-:-:S05]  /*e0f0*/  FMUL R3, R220, UR20 ;  /* 0x00000014dc037c20 */ /* 0x004fca0008400000 */
[----:B------:R-:W-:-:S05]  /*e100*/  F2FP.SATFINITE.E5M2.F32.PACK_AB_MERGE_C R9, RZ, R3, RZ ;  /* 0x00000003ff09723e */ /* 0x000fca00048060ff */
[----:B------:R1:W-:Y:S01]  /*e110*/  @!P2 STG.E.U8 desc[UR16][R28.64+0x71], R9 ;  /* 0x000071091c00a986 */ /* 0x0003e2000c101110 */
[C---:B------:R-:W-:Y:S02]  /*e120*/  ISETP.LT.OR P2, PT, R41.reuse, 0x79, !P1 ;  /* 0x000000792900780c */ /* 0x040fe40004f41670 */
[----:B------:R-:W-:Y:S01]  /*e130*/  ISETP.LT.OR P1, PT, R41, 0x7a, !P1 ;  /* 0x0000007a2900780c */ /* 0x000fe20004f21670 */
[----:B------:R-:W-:-:S05]  /*e140*/  FMUL R0, R222, UR20 ;  /* 0x00000014de007c20 */ /* 0x000fca0008400000 */
[----:B------:R-:W-:-:S05]  /*e150*/  F2FP.SATFINITE.E5M2.F32.PACK_AB_MERGE_C R13, RZ, R0, RZ ;  /* 0x00000000ff0d723e */ /* 0x000fca00048060ff */
[----:B------:R2:W-:Y:S01]  /*e160*/  @!P5 STG.E.U8 desc[UR16][R30.64+0x70], R13 ;  /* 0x0000700d1e00d986 */ /* 0x0005e2000c101110 */
[----:B------:R-:W-:Y:S01]  /*e170*/  FMUL R0, R223, UR20 ;  /* 0x00000014df007c20 */ /* 0x000fe20008400000 */
[----:B---3--:R-:W-:Y:S01]  /*e180*/  FMUL R2, R225, UR20 ;  /* 0x00000014e1027c20 */ /* 0x008fe20008400000 */
[----:B----4-:R-:W-:-:S03]  /*e190*/  FMUL R3, R224, UR20 ;  /* 0x00000014e0037c20 */ /* 0x010fc60008400000 */
[----:B0-----:R-:W-:Y:S01]  /*e1a0*/  F2FP.SATFINITE.E5M2.F32.PACK_AB_MERGE_C R7, RZ, R0, RZ ;  /* 0x00000000ff07723e */ /* 0x001fe200048060ff */
[----:B------:R-:W-:Y:S01]  /*e1b0*/  FMUL R4, R226, UR20 ;  /* 0x00000014e2047c20 */ /* 0x000fe20008400000 */
[----:B------:R-:W-:Y:S01]  /*e1c0*/  FMUL R5, R227, UR20 ;  /* 0x00000014e3057c20 */ /* 0x000fe20008400000 */
[----:B-1----:R-:W-:Y:S02]  /*e1d0*/  F2FP.SATFINITE.E5M2.F32.PACK_AB_MERGE_C R9, RZ, R2, RZ ;  /* 0x00000002ff09723e */ /* 0x002fe400048060ff */
[----:B------:R-:W-:Y:S02]  /*e1e0*/  F2FP.SATFINITE.E5M2.F32.PACK_AB_MERGE_C R3, RZ, R3, RZ ;  /* 0x00000003ff03723e */ /* 0x000fe400048060ff */
[----:B------:R-:W-:Y:S02]  /*e1f0*/  F2FP.SATFINITE.E5M2.F32.PACK_AB_MERGE_C R11, RZ, R4, RZ ;  /* 0x00000004ff0b723e */ /* 0x000fe400048060ff */
[----:B------:R-:W-:Y:S01]  /*e200*/  F2FP.SATFINITE.E5M2.F32.PACK_AB_MERGE_C R5, RZ, R5, RZ ;  /* 0x00000005ff05723e */ /* 0x000fe200048060ff */
[----:B------:R2:W-:Y:S04]  /*e210*/  @!P6 STG.E.U8 desc[UR16][R30.64+0x71], R7 ;  /* 0x000071071e00e986 */ /* 0x0005e8000c101110 */
[----:B------:R2:W-:Y:S04]  /*e220*/  @!P2 STG.E.U8 desc[UR16][R28.64+0x78], R9 ;  /* 0x000078091c00a986 */ /* 0x0005e8000c101110 */
[----:B------:R2:W-:Y:S04]  /*e230*/  @!P1 STG.E.U8 desc[UR16][R28.64+0x79], R3 ;  /* 0x000079031c009986 */ /* 0x0005e8000c101110 */
[----:B------:R2:W-:Y:S04]  /*e240*/  @!P3 STG.E.U8 desc[UR16][R30.64+0x78], R11 ;  /* 0x0000780b1e00b986 */ /* 0x0005e8000c101110 */
[----:B------:R2:W-:Y:S02]  /*e250*/  @!P0 STG.E.U8 desc[UR16][R30.64+0x79], R5 ;  /* 0x000079051e008986 */ /* 0x0005e4000c101110 */
.L_x_289:
[----:B------:R-:W-:Y:S05]  /*e260*/  BSYNC B0 ;  /* 0x0000000000007941 */ /* 0x000fea0003800000 */
.L_x_31:
[----:B0-2---:R-:W2:Y:S04]  /*e270*/  LDL.LU R3, [R1+0x78] ;  /* 0x0000780001037983 */ /* 0x005ea80000300800 */
[----:B-----5:R-:W2:Y:S01]  /*e280*/  LDL.LU R2, [R1+0x7c] ;  /* 0x00007c0001027983 */ /* 0x020ea20000300800 */
[----:B------:R-:W-:Y:S01]  /*e290*/  ULDC UR6, c[0x0][0xc] ;  /* 0x0000030000067ab9 */ /* 0x000fe20000000800 */
[----:B------:R-:W-:Y:S01]  /*e2a0*/  ULDC UR7, c[0x0][0x10] ;  /* 0x0000040000077ab9 */ /* 0x000fe20000000800 */
[----:B------:R-:W2:Y:S01]  /*e2b0*/  LDC R5, c[0x0][0x14] ;  /* 0x00000500ff057b82 */ /* 0x000ea20000000800 */
[----:B------:R-:W-:Y:S01]  /*e2c0*/  UIMAD.WIDE.U32 UR6, UR6, UR7, URZ ;  /* 0x00000007060672a5 */ /* 0x000fe2000f8e003f */
[----:B------:R-:W-:Y:S01]  /*e2d0*/  PRMT R0, RZ, 0x7610, R0 ;  /* 0x00007610ff007816 */ /* 0x000fe20000000000 */
[----:B------:R-:W-:-:S04]  /*e2e0*/  UMOV UR22, 0xffffffff ;  /* 0xffffffff00167882 */ /* 0x000fc80000000000 */
[----:B--2---:R-:W-:-:S04]  /*e2f0*/  IMAD.WIDE.U32 R2, R5, UR6, R2 ;  /* 0x0000000605027c25 */ /* 0x004fc8000f8e0002 */
[----:B------:R-:W-:Y:S01]  /*e300*/  IMAD R5, R5, UR7, RZ ;  /* 0x0000000705057c24 */ /* 0x000fe2000f8e02ff */
[----:B------:R-:W-:Y:S01]  /*e310*/  ULDC.64 UR6, c[0x0][0x650] ;  /* 0x0001940000067ab9 */ /* 0x000fe20000000a00 */
[----:B------:R-:W-:Y:S01]  /*e320*/  IMAD.MOV.U32 R19, RZ, RZ, R2 ;  /* 0x000000ffff137224 */ /* 0x000fe200078e0002 */
[----:B------:R-:W-:Y:S01]  /*e330*/  ISETP.GE.U32.AND P0, PT, R2, UR6, PT ;  /* 0x0000000602007c0c */ /* 0x000fe2000bf06070 */
[----:B------:R-:W-:Y:S02]  /*e340*/  IMAD.IADD R22, R3, 0x1, R5 ;  /* 0x0000000103167824 */ /* 0x000fe400078e0205 */
[----:B------:R-:W-:-:S03]  /*e350*/  IMAD.MOV.U32 R2, RZ, RZ, -0x1 ;  /* 0xffffffffff027424 */ /* 0x000fc600078e00ff */
[----:B------:R0:W-:Y:S01]  /*e360*/  STL [R1+0x78], R22 ;  /* 0x0000781601007387 */ /* 0x0001e20000100800 */
[----:B------:R-:W-:-:S03]  /*e370*/  ISETP.GE.U32.AND.EX P0, PT, R22, UR7, PT, P0 ;  /* 0x0000000716007c0c */ /* 0x000fc6000bf06100 */
[----:B------:R0:W-:Y:S04]  /*e380*/  STL [R1+0x7c], R19 ;  /* 0x00007c1301007387 */ /* 0x0001e80000100800 */
[----:B------:R0:W-:Y:S06]  /*e390*/  STL [R1+0x80], R2 ;  /* 0x0000800201007387 */ /* 0x0001ec0000100800 */
[----:B------:R-:W-:Y:S05]  /*e3a0*/  @P0 BRA `(.L_x_290) ;  /* 0x00000004006c0947 */ /* 0x000fea0003800000 */
[----:B------:R-:W2:Y:S01]  /*e3b0*/  S2R R14, SR_CTAID.X ;  /* 0x00000000000e7919 */ /* 0x000ea20000002500 */
[----:B------:R-:W5:Y:S01]  /*e3c0*/  LDC.64 R8, c[0x0][0x628] ;  /* 0x00018a00ff087b82 */ /* 0x000f620000000a00 */
[----:B------:R-:W-:Y:S01]  /*e3d0*/  ULDC UR6, c[0x0][0x150] ;  /* 0x0000540000067ab9 */ /* 0x000fe20000000800 */
[----:B------:R-:W-:Y:S01]  /*e3e0*/  IMAD.MOV.U32 R6, RZ, RZ, R19 ;  /* 0x000000ffff067224 */ /* 0x000fe200078e0013 */
[----:B------:R-:W0:Y:S01]  /*e3f0*/  S2R R16, SR_CTAID.Y ;  /* 0x0000000000107919 */ /* 0x000e220000002600 */
[----:B------:R-:W-:-:S04]  /*e400*/  IMAD.MOV.U32 R7, RZ, RZ, R22 ;  /* 0x000000ffff077224 */ /* 0x000fc800078e0016 */
[----:B------:R-:W0:Y:S08]  /*e410*/  LDC R17, c[0x0][0x144] ;  /* 0x00005100ff117b82 */ /* 0x000e300000000800 */
[----:B------:R-:W0:Y:S08]  /*e420*/  LDC R10, c[0x0][0x630] ;  /* 0x00018c00ff0a7b82 */ /* 0x000e300000000800 */
[----:B------:R-:W0:Y:S01]  /*e430*/  LDC.64 R12, c[0x0][0x620] ;  /* 0x00018800ff0c7b82 */ /* 0x000e220000000a00 */
[----:B-----5:R-:W-:-:S04]  /*e440*/  ISETP.NE.U32.AND P0, PT, R8, RZ, PT ;  /* 0x000000ff0800720c */ /* 0x020fc80003f05070 */
[----:B------:R-:W-:Y:S02]  /*e450*/  ISETP.NE.AND.EX P0, PT, R9, RZ, PT, P0 ;  /* 0x000000ff0900720c */ /* 0x000fe40003f05300 */
[----:B--2---:R-:W-:-:S05]  /*e460*/  I2FP.F32.U32 R0, R14 ;  /* 0x0000000e00007245 */ /* 0x004fca0000201000 */
[----:B------:R-:W-:-:S04]  /*e470*/  FMUL R0, R0, UR6 ;  /* 0x0000000600007c20 */ /* 0x000fc80008400000 */
[----:B------:R2:W0:Y:S02]  /*e480*/  F2I.U32.TRUNC.NTZ R15, R0 ;  /* 0x00000000000f7305 */ /* 0x000424000020f000 */
[----:B------:R-:W-:Y:S05]  /*e490*/  @!P0 BRA `(.L_x_291) ;  /* 0x0000000000288947 */ /* 0x000fea0003800000 */
[----:B--2---:R-:W2:Y:S02]  /*e4a0*/  LDC R0, c[0x0][0x634] ;  /* 0x00018d00ff007b82 */ /* 0x004ea40000000800 */
[----:B--2---:R-:W-:-:S05]  /*e4b0*/  IADD3 R7, P0, R19, R0, RZ ;  /* 0x0000000013077210 */ /* 0x004fca0007f1e0ff */
[----:B------:R-:W-:-:S04]  /*e4c0*/  IMAD.X R11, RZ, RZ, R22, P0 ;  /* 0x000000ffff0b7224 */ /* 0x000fc800000e0616 */
[----:B0-----:R-:W-:-:S04]  /*e4d0*/  IMAD.WIDE.U32 R2, R11, R8, RZ ;  /* 0x000000080b027225 */ /* 0x001fc800078e00ff */
[----:B------:R-:W-:-:S04]  /*e4e0*/  IMAD.WIDE.U32 R4, P0, R7, R9, R2 ;  /* 0x0000000907047225 */ /* 0x000fc80007800002 */
[----:B------:R-:W-:-:S04]  /*e4f0*/  IMAD.WIDE.U32 R2, R7, R8, RZ ;  /* 0x0000000807027225 */ /* 0x000fc800078e00ff */
[----:B------:R-:W-:Y:S01]  /*e500*/  IMAD.X R7, RZ, RZ, RZ, P0 ;  /* 0x000000ffff077224 */ /* 0x000fe200000e06ff */
[----:B------:R-:W-:Y:S01]  /*e510*/  IADD3 RZ, P0, R3, R4, RZ ;  /* 0x0000000403ff7210 */ /* 0x000fe20007f1e0ff */
[----:B------:R-:W-:-:S04]  /*e520*/  IMAD.MOV.U32 R6, RZ, RZ, R5 ;  /* 0x000000ffff067224 */ /* 0x000fc800078e0005 */
[----:B------:R-:W-:-:S08]  /*e530*/  IMAD.WIDE.U32.X R6, R11, R9, R6, P0 ;  /* 0x000000090b067225 */ /* 0x000fd000000e0406 */
.L_x_291:
[-CC-:B01----:R-:W-:Y:S01]  /*e540*/  SHF.R.U64 R24, R6, R10.reuse, R7.reuse ;  /* 0x0000000a06187219 */ /* 0x183fe20000001207 */
[----:B------:R-:W0:Y:S01]  /*e550*/  LDC.64 R20, c[0x0][0x640] ;  /* 0x00019000ff147b82 */ /* 0x000e220000000a00 */
[----:B--2---:R-:W-:Y:S01]  /*e560*/  SHF.R.U32.HI R0, RZ, R10, R7 ;  /* 0x0000000aff007219 */ /* 0x004fe20000011607 */
[----:B------:R-:W-:Y:S01]  /*e570*/  IMAD.MOV.U32 R2, RZ, RZ, R19 ;  /* 0x000000ffff027224 */ /* 0x000fe200078e0013 */
[----:B------:R-:W-:Y:S01]  /*e580*/  IADD3 R5, P0, RZ, -R24, RZ ;  /* 0x80000018ff057210 */ /* 0x000fe20007f1e0ff */
[----:B------:R-:W-:Y:S01]  /*e590*/  IMAD.MOV R15, RZ, RZ, -R15 ;  /* 0x000000ffff0f7224 */ /* 0x000fe200078e0a0f */
[----:B------:R-:W-:Y:S01]  /*e5a0*/  ULDC UR6, c[0x0][0x154] ;  /* 0x0000550000067ab9 */ /* 0x000fe20000000800 */
[----:B------:R-:W-:Y:S02]  /*e5b0*/  IMAD.MOV.U32 R7, RZ, RZ, 0x1 ;  /* 0x00000001ff077424 */ /* 0x000fe400078e00ff */
[----:B------:R-:W1:Y:S01]  /*e5c0*/  LDC R4, c[0x0][0x618] ;  /* 0x00018600ff047b82 */ /* 0x000e620000000800 */
[----:B------:R-:W-:-:S02]  /*e5d0*/  IMAD.X R3, RZ, RZ, ~R0, P0 ;  /* 0x000000ffff037224 */ /* 0x000fc400000e0e00 */
[----:B------:R-:W-:Y:S02]  /*e5e0*/  IMAD R15, R17, R15, R14 ;  /* 0x0000000f110f7224 */ /* 0x000fe400078e020e */
[-C--:B------:R-:W-:Y:S02]  /*e5f0*/  IMAD R0, R3, R12.reuse, RZ ;  /* 0x0000000c03007224 */ /* 0x080fe400078e02ff */
[----:B------:R-:W-:Y:S01]  /*e600*/  IMAD.MOV.U32 R3, RZ, RZ, R22 ;  /* 0x000000ffff037224 */ /* 0x000fe200078e0016 */
[----:B------:R-:W2:Y:S01]  /*e610*/  LDC R6, c[0x0][0x608] ;  /* 0x00018200ff067b82 */ /* 0x000ea20000000800 */
[----:B------:R-:W-:-:S04]  /*e620*/  IMAD.WIDE.U32 R2, R5, R12, R2 ;  /* 0x0000000c05027225 */ /* 0x000fc800078e0002 */
[----:B------:R-:W-:-:S03]  /*e630*/  IMAD R5, R5, R13, R0 ;  /* 0x0000000d05057224 */ /* 0x000fc600078e0200 */
[----:B------:R-:W5:Y:S01]  /*e640*/  LDC R18, c[0x0][0x658] ;  /* 0x00019600ff127b82 */ /* 0x000f620000000800 */
[----:B------:R-:W-:Y:S01]  /*e650*/  I2FP.F32.U32 R0, R16 ;  /* 0x0000001000007245 */ /* 0x000fe20000201000 */
[----:B------:R-:W-:Y:S01]  /*e660*/  IMAD.IADD R3, R3, 0x1, R5 ;  /* 0x0000000103037824 */ /* 0x000fe200078e0205 */
[----:B0-----:R-:W-:Y:S01]  /*e670*/  ISETP.NE.U32.AND P0, PT, R20, RZ, PT ;  /* 0x000000ff1400720c */ /* 0x001fe20003f05070 */
[----:B------:R-:W-:Y:S02]  /*e680*/  IMAD.MOV.U32 R5, RZ, RZ, -0x1 ;  /* 0xffffffffff057424 */ /* 0x000fe400078e00ff */
[----:B------:R-:W-:Y:S02]  /*e690*/  FMUL R0, R0, UR6 ;  /* 0x0000000600007c20 */ /* 0x000fe40008400000 */
[----:B------:R-:W0:Y:S01]  /*e6a0*/  LDC R13, c[0x0][0x148] ;  /* 0x00005200ff0d7b82 */ /* 0x000e220000000800 */
[----:B-1----:R-:W-:Y:S01]  /*e6b0*/  SHF.R.U64 R10, R2, R4, R3 ;  /* 0x00000004020a7219 */ /* 0x002fe20000001203 */
[----:B------:R1:W0:Y:S01]  /*e6c0*/  F2I.U32.TRUNC.NTZ R12, R0 ;  /* 0x00000000000c7305 */ /* 0x000222000020f000 */
[----:B------:R-:W-:-:S02]  /*e6d0*/  ISETP.NE.AND.EX P0, PT, R21, RZ, PT, P0 ;  /* 0x000000ff1500720c */ /* 0x000fc40003f05300 */
[----:B------:R-:W-:-:S03]  /*e6e0*/  SHF.R.U32.HI R3, RZ, R4, R3 ;  /* 0x00000004ff037219 */ /* 0x000fc60000011603 */
[----:B------:R-:W0:Y:S01]  /*e6f0*/  LDC R14, c[0x0][0x600] ;  /* 0x00018000ff0e7b82 */ /* 0x000e220000000800 */
[-CC-:B--2---:R-:W-:Y:S02]  /*e700*/  SHF.R.U64 R8, R10, R6.reuse, R3.reuse ;  /* 0x000000060a087219 */ /* 0x184fe40000001203 */
[----:B------:R-:W-:-:S05]  /*e710*/  SHF.R.U32.HI R3, RZ, R6, R3 ;  /* 0x00000006ff037219 */ /* 0x000fca0000011603 */
[----:B------:R-:W2:Y:S01]  /*e720*/  LDC R19, c[0x0][0x648] ;  /* 0x00019200ff137b82 */ /* 0x000ea20000000800 */
[-CC-:B-----5:R-:W-:Y:S02]  /*e730*/  SHF.R.U64 R11, R8, R18.reuse, R3.reuse ;  /* 0x00000012080b7219 */ /* 0x1a0fe40000001203 */
[-C--:B------:R-:W-:Y:S02]  /*e740*/  SHF.L.U32 R5, R5, R18.reuse, RZ ;  /* 0x0000001205057219 */ /* 0x080fe400000006ff */
[-C--:B------:R-:W-:Y:S01]  /*e750*/  SHF.R.U32.HI R3, RZ, R18.reuse, R3 ;  /* 0x00000012ff037219 */ /* 0x080fe20000011603 */
[----:B------:R-:W-:Y:S01]  /*e760*/  IMAD.MOV.U32 R2, RZ, RZ, R11 ;  /* 0x000000ffff027224 */ /* 0x000fe200078e000b */
[----:B------:R-:W-:Y:S01]  /*e770*/  SHF.L.U32 R40, R7, R18, RZ ;  /* 0x0000001207287219 */ /* 0x000fe200000006ff */
[----:B------:R-:W0:Y:S01]  /*e780*/  LDC R22, c[0x0][0x638] ;  /* 0x00018e00ff167b82 */ /* 0x000e220000000800 */
[----:B------:R-:W-:-:S07]  /*e790*/  LOP3.LUT R17, RZ, R5, RZ, 0x33, !PT ;  /* 0x00000005ff117212 */ /* 0x000fce00078e33ff */
[----:B------:R-:W0:Y:S01]  /*e7a0*/  LDC R23, c[0x0][0x610] ;  /* 0x00018400ff177b82 */ /* 0x000e220000000800 */
[----:B-1----:R-:W-:Y:S05]  /*e7b0*/  @!P0 BRA `(.L_x_292) ;  /* 0x0000000000288947 */ /* 0x002fea0003800000 */
        /* <DEDUP_REMOVED lines=10> */
.L_x_292:
[----:B--2---:R-:W-:Y:S01]  /*e860*/  SHF.R.U64 R0, R2, R19, R3 ;  /* 0x0000001302007219 */ /* 0x004fe20000001203 */
[----:B0-----:R-:W-:Y:S01]  /*e870*/  VIADD R3, R14, 0xffffffff ;  /* 0xffffffff0e037836 */ /* 0x001fe20000000000 */
[----:B------:R-:W-:Y:S01]  /*e880*/  LOP3.LUT R5, R8, R17, RZ, 0xc0, !PT ;  /* 0x0000001108057212 */ /* 0x000fe200078ec0ff */
[----:B------:R-:W-:Y:S01]  /*e890*/  IMAD.MOV R12, RZ, RZ, -R12 ;  /* 0x000000ffff0c7224 */ /* 0x000fe200078e0a0c */
[----:B------:R-:W-:Y:S01]  /*e8a0*/  R2UR UR22, R24 ;  /* 0x00000000181672ca */ /* 0x000fe200000e0000 */
[----:B------:R-:W-:Y:S01]  /*e8b0*/  IMAD.MOV R2, RZ, RZ, -R0 ;  /* 0x000000ffff027224 */ /* 0x000fe200078e0a00 */
[----:B------:R-:W-:Y:S01]  /*e8c0*/  LOP3.LUT R3, R10, R3, RZ, 0xc0, !PT ;  /* 0x000000030a037212 */ /* 0x000fe200078ec0ff */
[----:B------:R-:W-:Y:S02]  /*e8d0*/  IMAD R40, R40, R0, R5 ;  /* 0x0000000028287224 */ /* 0x000fe400078e0205 */
[----:B------:R-:W-:Y:S02]  /*e8e0*/  @P4 IMAD R15, R13, R12, R16 ;  /* 0x0000000c0d0f4224 */ /* 0x000fe400078e0210 */
[----:B------:R-:W-:-:S02]  /*e8f0*/  IMAD R0, R2, R22, R11 ;  /* 0x0000001602007224 */ /* 0x000fc400078e020b */
[----:B------:R-:W-:Y:S02]  /*e900*/  IMAD R40, R40, R23, R15 ;  /* 0x0000001728287224 */ /* 0x000fe400078e020f */
[----:B------:R-:W-:Y:S02]  /*e910*/  IMAD R3, R0, R14, R3 ;  /* 0x0000000e00037224 */ /* 0x000fe400078e0203 */
[----:B------:R-:W-:-:S03]  /*e920*/  IMAD.MOV.U32 R0, RZ, RZ, 0x1 ;  /* 0x00000001ff007424 */ /* 0x000fc600078e00ff */
[----:B------:R-:W-:Y:S02]  /*e930*/  SEL R2, R3, R40, !P4 ;  /* 0x0000002803027207 */ /* 0x000fe40006000000 */
[----:B------:R-:W-:-:S03]  /*e940*/  SEL R40, R40, R3, !P4 ;  /* 0x0000000328287207 */ /* 0x000fc60006000000 */
[----:B------:R2:W-:Y:S04]  /*e950*/  STL [R1+0x80], R2 ;  /* 0x0000800201007387 */ /* 0x0005e80000100800 */
.L_x_290:
[----:B------:R0:W-:Y:S01]  /*e960*/  STL [R1+0x84], R40 ;  /* 0x0000842801007387 */ /* 0x0001e20000100800 */
[----:B------:R-:W-:-:S13]  /*e970*/  LOP3.LUT P0, RZ, R0, 0xff, RZ, 0xc0, !PT ;  /* 0x000000ff00ff7812 */ /* 0x000fda000780c0ff */
[----:B0-----:R-:W-:Y:S05]  /*e980*/  @P0 BRA `(.L_x_293) ;  /* 0xffffff24009c0947 */ /* 0x001fea000383ffff */
[----:B------:R-:W-:Y:S05]  /*e990*/  EXIT ;  /* 0x000000000000794d */ /* 0x000fea0003800000 */
.L_x_3:
[----:B------:R-:W2:Y:S01]  /*e9a0*/  LDL R16, [R1+0x7c] ;  /* 0x00007c0001107983 */ /* 0x000ea20000100800 */
[----:B------:R-:W-:-:S03]  /*e9b0*/  ULDC.64 UR4, c[0x0][0x650] ;  /* 0x0001940000047ab9 */ /* 0x000fc60000000a00 */
[----:B------:R-:W3:Y:S01]  /*e9c0*/  LDL R17, [R1+0x78] ;  /* 0x0000780001117983 */ /* 0x000ee20000100800 */
[----:B------:R-:W-:Y:S01]  /*e9d0*/  PRMT R4, RZ, 0x7610, R4 ;  /* 0x00007610ff047816 */ /* 0x000fe20000000004 */
[----:B------:R-:W-:Y:S02]  /*e9e0*/  IMAD.MOV.U32 R5, RZ, RZ, -0x1 ;  /* 0xffffffffff057424 */ /* 0x000fe400078e00ff */
[----:B------:R-:W-:Y:S02]  /*e9f0*/  IMAD.MOV.U32 R6, RZ, RZ, -0x1 ;  /* 0xffffffffff067424 */ /* 0x000fe400078e00ff */
[----:B------:R-:W-:Y:S01]  /*ea00*/  IMAD.MOV.U32 R11, RZ, RZ, -0x1 ;  /* 0xffffffffff0b7424 */ /* 0x000fe200078e00ff */
[----:B--2---:R-:W-:-:S04]  /*ea10*/  ISETP.GE.U32.AND P0, PT, R16, UR4, PT ;  /* 0x0000000410007c0c */ /* 0x004fc8000bf06070 */
[----:B---3--:R-:W-:-:S13]  /*ea20*/  ISETP.GE.U32.AND.EX P0, PT, R17, UR5, PT, P0 ;  /* 0x0000000511007c0c */ /* 0x008fda000bf06100 */
[----:B------:R-:W-:Y:S05]  /*ea30*/  @P0 BRA `(.L_x_294) ;  /* 0x00000004005c0947 */ /* 0x000fea0003800000 */
        /* <DEDUP_REMOVED lines=18> */
.L_x_295:
[-CC-:B------:R-:W-:Y:S01]  /*eb60*/  SHF.R.U64 R11, R8, R12.reuse, R9.reuse ;  /* 0x0000000c080b7219 */ /* 0x180fe20000001209 */
[----:B------:R-:W0:Y:S01]  /*eb70*/  LDC.64 R20, c[0x0][0x640] ;  /* 0x00019000ff147b82 */ /* 0x000e220000000a00 */
[----:B------:R-:W-:Y:S01]  /*eb80*/  SHF.R.U32.HI R3, RZ, R12, R9 ;  /* 0x0000000cff037219 */ /* 0x000fe20000011609 */
[----:B------:R-:W-:Y:S01]  /*eb90*/  ULDC UR4, c[0x0][0x150] ;  /* 0x0000540000047ab9 */ /* 0x000fe20000000800 */
[----:B------:R-:W-:Y:S01]  /*eba0*/  IADD3 R7, P0, RZ, -R11, RZ ;  /* 0x8000000bff077210 */ /* 0x000fe20007f1e0ff */
[----:B------:R-:W-:Y:S01]  /*ebb0*/  IMAD.MOV.U32 R4, RZ, RZ, R16 ;  /* 0x000000ffff047224 */ /* 0x000fe200078e0010 */
[----:B------:R-:W-:Y:S01]  /*ebc0*/  I2FP.F32.U32 R6, R2 ;  /* 0x0000000200067245 */ /* 0x000fe20000201000 */
[----:B------:R-:W-:Y:S02]  /*ebd0*/  IMAD.MOV.U32 R5, RZ, RZ, R17 ;  /* 0x000000ffff057224 */ /* 0x000fe400078e0011 */
[----:B------:R-:W1:Y:S01]  /*ebe0*/  LDC R10, c[0x0][0x618] ;  /* 0x00018600ff0a7b82 */ /* 0x000e620000000800 */
[----:B------:R-:W-:-:S02]  /*ebf0*/  IMAD.X R3, RZ, RZ, ~R3, P0 ;  /* 0x000000ffff037224 */ /* 0x000fc400000e0e03 */
[----:B------:R-:W-:Y:S01]  /*ec00*/  FMUL R9, R6, UR4 ;  /* 0x0000000406097c20 */ /* 0x000fe20008400000 */
[----:B------:R-:W-:Y:S01]  /*ec10*/  IMAD.WIDE.U32 R4, R7, R14, R4 ;  /* 0x0000000e07047225 */ /* 0x000fe200078e0004 */
[----:B------:R-:W-:-:S03]  /*ec20*/  ULDC UR4, c[0x0][0x154] ;  /* 0x0000550000047ab9 */ /* 0x000fc60000000800 */
[----:B------:R-:W-:Y:S01]  /*ec30*/  IMAD R6, R3, R14, RZ ;  /* 0x0000000e03067224 */ /* 0x000fe200078e02ff */
[----:B------:R-:W2:Y:S01]  /*ec40*/  LDC R13, c[0x0][0x144] ;  /* 0x00005100ff0d7b82 */ /* 0x000ea20000000800 */
[----:B------:R-:W3:Y:S02]  /*ec50*/  F2I.U32.TRUNC.NTZ R9, R9 ;  /* 0x0000000900097305 */ /* 0x000ee4000020f000 */
[----:B------:R-:W-:Y:S02]  /*ec60*/  IMAD R3, R7, R15, R6 ;  /* 0x0000000f07037224 */ /* 0x000fe400078e0206 */
[----:B------:R-:W-:Y:S02]  /*ec70*/  IMAD.MOV.U32 R6, RZ, RZ, -0x1 ;  /* 0xffffffffff067424 */ /* 0x000fe400078e00ff */
[----:B------:R-:W-:Y:S01]  /*ec80*/  IMAD.IADD R3, R5, 0x1, R3 ;  /* 0x0000000105037824 */ /* 0x000fe200078e0203 */
[----:B------:R-:W4:Y:S01]  /*ec90*/  LDC R12, c[0x0][0x608] ;  /* 0x00018200ff0c7b82 */ /* 0x000f220000000800 */
[----:B------:R-:W-:-:S02]  /*eca0*/  I2FP.F32.U32 R5, R0 ;  /* 0x0000000000057245 */ /* 0x000fc40000201000 */
[----:B0-----:R-:W-:-:S03]  /*ecb0*/  ISETP.NE.U32.AND P0, PT, R20, RZ, PT ;  /* 0x000000ff1400720c */ /* 0x001fc60003f05070 */
[----:B------:R-:W-:Y:S01]  /*ecc0*/  FMUL R5, R5, UR4 ;  /* 0x0000000405057c20 */ /* 0x000fe20008400000 */
[----:B------:R-:W-:Y:S01]  /*ecd0*/  ISETP.NE.AND.EX P0, PT, R21, RZ, PT, P0 ;  /* 0x000000ff1500720c */ /* 0x000fe20003f05300 */
[----:B------:R-:W0:Y:S01]  /*ece0*/  LDC R7, c[0x0][0x658] ;  /* 0x00019600ff077b82 */ /* 0x000e220000000800 */
[-C--:B-1----:R-:W-:Y:S01]  /*ecf0*/  SHF.R.U64 R8, R4, R10.reuse, R3 ;  /* 0x0000000a04087219 */ /* 0x082fe20000001203 */
[----:B---3--:R-:W-:Y:S01]  /*ed00*/  IMAD.MOV R4, RZ, RZ, -R9 ;  /* 0x000000ffff047224 */ /* 0x008fe200078e0a09 */
[----:B------:R-:W-:Y:S02]  /*ed10*/  SHF.R.U32.HI R3, RZ, R10, R3 ;  /* 0x0000000aff037219 */ /* 0x000fe40000011603 */
[----:B------:R1:W3:Y:S03]  /*ed20*/  F2I.U32.TRUNC.NTZ R10, R5 ;  /* 0x00000005000a7305 */ /* 0x0002e6000020f000 */
[----:B------:R-:W1:Y:S01]  /*ed30*/  LDC R17, c[0x0][0x148] ;  /* 0x00005200ff117b82 */ /* 0x000e620000000800 */
[----:B--2---:R-:W-:-:S02]  /*ed40*/  IMAD R19, R13, R4, R2 ;  /* 0x000000040d137224 */ /* 0x004fc400078e0202 */
[----:B------:R-:W-:-:S05]  /*ed50*/  IMAD.MOV.U32 R4, RZ, RZ, 0x1 ;  /* 0x00000001ff047424 */ /* 0x000fca00078e00ff */
[----:B------:R-:W2:Y:S01]  /*ed60*/  LDC R14, c[0x0][0x600] ;  /* 0x00018000ff0e7b82 */ /* 0x000ea20000000800 */
[-CC-:B----4-:R-:W-:Y:S02]  /*ed70*/  SHF.R.U64 R13, R8, R12.reuse, R3.reuse ;  /* 0x0000000c080d7219 */ /* 0x190fe40000001203 */
[----:B------:R-:W-:-:S05]  /*ed80*/  SHF.R.U32.HI R2, RZ, R12, R3 ;  /* 0x0000000cff027219 */ /* 0x000fca0000011603 */
[----:B------:R-:W4:Y:S01]  /*ed90*/  LDC R16, c[0x0][0x648] ;  /* 0x00019200ff107b82 */ /* 0x000f220000000800 */
[-CC-:B0-----:R-:W-:Y:S02]  /*eda0*/  SHF.R.U64 R15, R13, R7.reuse, R2.reuse ;  /* 0x000000070d0f7219 */ /* 0x181fe40000001202 */
[-C--:B------:R-:W-:Y:S02]  /*edb0*/  SHF.L.U32 R6, R6, R7.reuse, RZ ;  /* 0x0000000706067219 */ /* 0x080fe400000006ff */
[-C--:B------:R-:W-:Y:S01]  /*edc0*/  SHF.R.U32.HI R3, RZ, R7.reuse, R2 ;  /* 0x00000007ff037219 */ /* 0x080fe20000011602 */
[----:B------:R-:W-:Y:S01]  /*edd0*/  IMAD.MOV.U32 R2, RZ, RZ, R15 ;  /* 0x000000ffff027224 */ /* 0x000fe200078e000f */
[----:B------:R-:W-:Y:S01]  /*ede0*/  SHF.L.U32 R12, R4, R7, RZ ;  /* 0x00000007040c7219 */ /* 0x000fe200000006ff */
[----:B------:R-:W0:Y:S01]  /*edf0*/  LDC R18, c[0x0][0x638] ;  /* 0x00018e00ff127b82 */ /* 0x000e220000000800 */
[----:B------:R-:W-:-:S07]  /*ee00*/  LOP3.LUT R22, RZ, R6, RZ, 0x33, !PT ;  /* 0x00000006ff167212 */ /* 0x000fce00078e33ff */
        /* <DEDUP_REMOVED lines=12> */
.L_x_296:
[----:B----4-:R-:W-:Y:S01]  /*eed0*/  SHF.R.U64 R3, R2, R16, R3 ;  /* 0x0000001002037219 */ /* 0x010fe20000001203 */
[----:B--2---:R-:W-:Y:S01]  /*eee0*/  VIADD R5, R14, 0xffffffff ;  /* 0xffffffff0e057836 */ /* 0x004fe20000000000 */
[----:B------:R-:W-:Y:S01]  /*eef0*/  LOP3.LUT R2, R13, R22, RZ, 0xc0, !PT ;  /* 0x000000160d027212 */ /* 0x000fe200078ec0ff */
[----:B------:R-:W-:Y:S02]  /*ef00*/  IMAD.MOV R10, RZ, RZ, -R10 ;  /* 0x000000ffff0a7224 */ /* 0x000fe400078e0a0a */
[----:B------:R-:W-:Y:S02]  /*ef10*/  IMAD.MOV R4, RZ, RZ, -R3 ;  /* 0x000000ffff047224 */ /* 0x000fe400078e0a03 */
[----:B------:R-:W-:Y:S01]  /*ef20*/  IMAD R2, R12, R3, R2 ;  /* 0x000000030c027224 */ /* 0x000fe200078e0202 */
[----:B------:R-:W-:Y:S01]  /*ef30*/  LOP3.LUT R3, R8, R5, RZ, 0xc0, !PT ;  /* 0x0000000508037212 */ /* 0x000fe200078ec0ff */
[----:B------:R-:W-:Y:S02]  /*ef40*/  @P4 IMAD R19, R17, R10, R0 ;  /* 0x0000000a11134224 */ /* 0x000fe400078e0200 */
[----:B0-----:R-:W-:-:S02]  /*ef50*/  IMAD R0, R4, R18, R15 ;  /* 0x0000001204007224 */ /* 0x001fc400078e020f */
[----:B------:R-:W-:Y:S02]  /*ef60*/  IMAD R5, R2, R23, R19 ;  /* 0x0000001702057224 */ /* 0x000fe400078e0213 */
[----:B------:R-:W-:Y:S02]  /*ef70*/  IMAD R0, R0, R14, R3 ;  /* 0x0000000e00007224 */ /* 0x000fe400078e0203 */
[----:B------:R-:W-:-:S03]  /*ef80*/  IMAD.MOV.U32 R4, RZ, RZ, 0x1 ;  /* 0x00000001ff047424 */ /* 0x000fc600078e00ff */
[----:B------:R-:W-:Y:S02]  /*ef90*/  SEL R6, R0, R5, !P4 ;  /* 0x0000000500067207 */ /* 0x000fe40006000000 */
[----:B------:R-:W-:-:S07]  /*efa0*/  SEL R5, R5, R0, !P4 ;  /* 0x0000000005057207 */ /* 0x000fce0006000000 */
.L_x_294:
[----:B------:R-:W-:-:S08]  /*efb0*/  NOP ;  /* 0x0000000000007918 */ /* 0x000fd00000000000 */
[----:B------:R-:W0:-:S00]  /*efc0*/  USETMAXREG.DEALLOC.CTAPOOL 0x28 ;  /* 0x00000028000079c8 */ /* 0x000e0000080e0500 */
[----:B------:R-:W-:-:S13]  /*efd0*/  ISETP.NE.AND P0, PT, RZ, UR8, PT ;  /* 0x00000008ff007c0c */ /* 0x000fda000bf05270 */
[----:B------:R-:W-:Y:S05]  /*efe0*/  @P0 EXIT ;  /* 0x000000000000094d */ /* 0x000fea0003800000 */
[----:B0-----:R-:W-:Y:S01]  /*eff0*/  LOP3.LUT P0, RZ, R4, 0xff, RZ, 0xc0, !PT ;  /* 0x000000ff04ff7812 */ /* 0x001fe2000780c0ff */
[----:B------:R-:W-:Y:S02]  /*f000*/  IMAD.MOV.U32 R0, RZ, RZ, 0x1 ;  /* 0x00000001ff007424 */ /* 0x000fe400078e00ff */
[----:B------:R-:W-:-:S10]  /*f010*/  IMAD.MOV.U32 R8, RZ, RZ, RZ ;  /* 0x000000ffff087224 */ /* 0x000fd400078e00ff */
[----:B------:R-:W-:Y:S05]  /*f020*/  @!P0 BRA `(.L_x_297) ;  /* 0x0000000c00508947 */ /* 0x000fea0003800000 */
[----:B------:R-:W0:Y:S01]  /*f030*/  S2R R2, SR_TID.X ;  /* 0x0000000000027919 */ /* 0x000e220000002100 */
[----:B------:R-:W-:Y:S01]  /*f040*/  ULDC UR4, c[0x0][0x28c] ;  /* 0x0000a30000047ab9 */ /* 0x000fe20000000800 */
[----:B------:R-:W-:Y:S01]  /*f050*/  ULDC UR6, c[0x0][0x658] ;  /* 0x0001960000067ab9 */ /* 0x000fe20000000800 */
[----:B------:R-:W-:Y:S01]  /*f060*/  UIADD3 UR10, UR4, 0x1f, URZ ;  /* 0x0000001f040a7890 */ /* 0x000fe2000fffe03f */
[----:B------:R-:W-:Y:S01]  /*f070*/  BSSY B0, `(.L_x_297) ;  /* 0x00000cf000007945 */ /* 0x000fe20003800000 */
[----:B------:R-:W-:Y:S01]  /*f080*/  UMOV UR7, 0xffffffff ;  /* 0xffffffff00077882 */ /* 0x000fe20000000000 */
[----:B------:R-:W-:Y:S01]  /*f090*/  ULDC UR5, c[0x0][0x600] ;  /* 0x0001800000057ab9 */ /* 0x000fe20000000800 */
[----:B------:R-:W-:Y:S01]  /*f0a0*/  UMOV UR9, 0x1 ;  /* 0x0000000100097882 */ /* 0x000fe20000000000 */
[----:B------:R-:W-:Y:S01]  /*f0b0*/  USHF.L.U32 UR7, UR7, UR6, URZ ;  /* 0x0000000607077299 */ /* 0x000fe2000800063f */
[----:B------:R-:W-:Y:S01]  /*f0c0*/  IMAD.MOV.U32 R9, RZ, RZ, 0x1 ;  /* 0x00000001ff097424 */ /* 0x000fe200078e00ff */
[----:B------:R-:W-:Y:S01]  /*f0d0*/  UIADD3 UR4, UR5, -0x1, URZ ;  /* 0xffffffff05047890 */ /* 0x000fe2000fffe03f */
[----:B------:R-:W-:Y:S01]  /*f0e0*/  IMAD.MOV.U32 R0, RZ, RZ, 0x1 ;  /* 0x00000001ff007424 */ /* 0x000fe200078e00ff */
[----:B------:R-:W-:Y:S01]  /*f0f0*/  USHF.R.S32.HI UR11, URZ, 0x1f, UR10 ;  /* 0x0000001f3f0b7899 */ /* 0x000fe2000801140a */
[----:B------:R-:W-:Y:S01]  /*f100*/  IMAD.MOV.U32 R8, RZ, RZ, RZ ;  /* 0x000000ffff087224 */ /* 0x000fe200078e00ff */
[----:B------:R-:W-:Y:S01]  /*f110*/  ULDC UR8, c[0x0][0xc] ;  /* 0x0000030000087ab9 */ /* 0x000fe20000000800 */
[----:B------:R-:W-:-:S02]  /*f120*/  USHF.L.U32 UR5, UR9, UR6, URZ ;  /* 0x0000000609057299 */ /* 0x000fc4000800063f */
[----:B------:R-:W-:Y:S01]  /*f130*/  ULEA.HI UR11, UR11, UR10, URZ, 0x5 ;  /* 0x0000000a0b0b7291 */ /* 0x000fe2000f8f283f */
[----:B------:R-:W-:Y:S01]  /*f140*/  ULDC UR9, c[0x0][0x10] ;  /* 0x0000040000097ab9 */ /* 0x000fe20000000800 */
[----:B------:R-:W-:Y:S02]  /*f150*/  ULOP3.LUT UR6, URZ, UR7, URZ, 0x33, !UPT ;  /* 0x000000073f067292 */ /* 0x000fe4000f8e333f */
[----:B------:R-:W-:Y:S01]  /*f160*/  UIMAD.WIDE.U32 UR8, UR8, UR9, URZ ;  /* 0x00000009080872a5 */ /* 0x000fe2000f8e003f */
[----:B------:R-:W-:Y:S01]  /*f170*/  ULDC UR7, c[0x0][0x14] ;  /* 0x0000050000077ab9 */ /* 0x000fe20000000800 */
[----:B------:R-:W-:Y:S02]  /*f180*/  USHF.R.S32.HI UR20, URZ, 0x5, UR11 ;  /* 0x000000053f147899 */ /* 0x000fe4000801140b */
[----:B------:R-:W-:Y:S02]  /*f190*/  UIMAD.WIDE.U32 UR22, UR8, UR7, URZ ;  /* 0x00000007081672a5 */ /* 0x000fe4000f8e003f */
[----:B------:R-:W-:-:S02]  /*f1a0*/  UIMAD UR18, UR9, UR7, URZ ;  /* 0x00000007091272a4 */ /* 0x000fc4000f8e023f */
[----:B------:R-:W-:Y:S01]  /*f1b0*/  ULOP3.LUT UR26, UR13, 0x2, URZ, 0xfc, !UPT ;  /* 0x000000020d1a7892 */ /* 0x000fe2000f8efc3f */
[C---:B0-----:R-:W-:Y:S01]  /*f1c0*/  LOP3.LUT P2, RZ, R2.reuse, 0x7f, RZ, 0xc0, !PT ;  /* 0x0000007f02ff7812 */ /* 0x041fe2000784c0ff */
[----:B------:R-:W-:Y:S01]  /*f1d0*/  UIADD3 UR18, UR23, UR18, URZ ;  /* 0x0000001217127290 */ /* 0x000fe2000fffe03f */
[----:B------:R-:W-:Y:S01]  /*f1e0*/  LOP3.LUT P0, RZ, R2, 0x1f, RZ, 0xc0, !PT ;  /* 0x0000001f02ff7812 */ /* 0x000fe2000780c0ff */
[----:B------:R-:W-:Y:S01]  /*f1f0*/  UIADD3 UR27, UR20, 0x1, URZ ;  /* 0x00000001141b7890 */ /* 0x000fe2000fffe03f */
[----:B------:R-:W-:Y:S02]  /*f200*/  ULDC.64 UR24, c[0x0][0x198] ;  /* 0x0000660000187ab9 */ /* 0x000fe40000000a00 */
[----:B------:R-:W-:-:S13]  /*f210*/  PLOP3.LUT P0, PT, P0, P2, PT, 0x8a, 0x0 ;  /* 0x000000000000781c */ /* 0x000fda0000705172 */
.L_x_309:
[----:B------:R-:W-:-:S03]  /*f220*/  UMOV UR7, 0xffffffff ;  /* 0xffffffff00077882 */ /* 0x000fc60000000000 */
[----:B------:R-:W-:Y:S05]  /*f230*/  BRA.DIV UR7, `(.L_x_298) ;  /* 0x0000000e07a47947 */ /* 0x000fea000b800000 */
[----:B------:R-:W-:-:S13]  /*f240*/  ELECT P1, URZ, PT ;  /* 0x00000000003f782f */ /* 0x000fda0003820000 */
.L_x_319:
[----:B------:R-:W0:Y:S01]  /*f250*/  LDC R2, c[0x0][0x28c] ;  /* 0x0000a300ff027b82 */ /* 0x000e220000000800 */
[----:B------:R-:W-:Y:S01]  /*f260*/  BSSY B1, `(.L_x_299) ;  /* 0x0000038000017945 */ /* 0x000fe20003800000 */
[----:B0-----:R-:W-:-:S13]  /*f270*/  ISETP.LT.OR P1, PT, R2, 0x1, !P1 ;  /* 0x000000010200780c */ /* 0x001fda0004f21670 */
[----:B------:R-:W-:Y:S05]  /*f280*/  @P1 BRA `(.L_x_300) ;  /* 0x0000000000d41947 */ /* 0x000fea0003800000 */
[----:B------:R-:W-:Y:S02]  /*f290*/  IMAD.SHL.U32 R6, R6, 0x80, RZ ;  /* 0x0000008006067824 */ /* 0x000fe400078e00ff */
[----:B------:R-:W-:Y:S02]  /*f2a0*/  IMAD.SHL.U32 R7, R5, 0x100, RZ ;  /* 0x0000010005077824 */ /* 0x000fe400078e00ff */
[----:B------:R-:W-:Y:S02]  /*f2b0*/  IMAD.MOV.U32 R12, RZ, RZ, RZ ;  /* 0x000000ffff0c7224 */ /* 0x000fe400078e00ff */
[----:B------:R-:W-:Y:S02]  /*f2c0*/  IMAD.U32 R14, RZ, RZ, UR27 ;  /* 0x0000001bff0e7e24 */ /* 0x000fe4000f8e00ff */
[----:B------:R-:W-:Y:S02]  /*f2d0*/  IMAD.MOV.U32 R2, RZ, RZ, R0 ;  /* 0x000000ffff027224 */ /* 0x000fe400078e0000 */
[----:B------:R-:W-:-:S07]  /*f2e0*/  IMAD.MOV.U32 R3, RZ, RZ, R8 ;  /* 0x000000ffff037224 */ /* 0x000fce00078e0008 */
.L_x_304:
[----:B------:R-:W0:Y:S01]  /*f2f0*/  S2R R5, SR_CgaCtaId ;  /* 0x0000000000057919 */ /* 0x000e220000008800 */
[----:B------:R-:W-:-:S04]  /*f300*/  MOV R4, 0x400 ;  /* 0x0000040000047802 */ /* 0x000fc80000000f00 */
[----:B0-----:R-:W-:Y:S02]  /*f310*/  LEA R10, R5, R4, 0x18 ;  /* 0x00000004050a7211 */ /* 0x001fe400078ec0ff */
[----:B------:R-:W-:Y:S01]  /*f320*/  SHF.L.U32 R4, R2, 0x1f, RZ ;  /* 0x0000001f02047819 */ /* 0x000fe200000006ff */
[----:B------:R-:W0:Y:S02]  /*f330*/  @!P2 LDC R5, c[0x0][0x500] ;  /* 0x00014000ff05ab82 */ /* 0x000e240000000800 */
[----:B------:R-:W-:-:S04]  /*f340*/  IMAD R13, R3, 0x8, R10 ;  /* 0x00000008030d7824 */ /* 0x000fc800078e020a */
[----:B------:R-:W1:Y:S02]  /*f350*/  SYNCS.PHASECHK.TRANS64.TRYWAIT P1, [R13+URZ+0x18], R4 ;  /* 0x000018040d0075a7 */ /* 0x000e64000802017f */
[----:B-1----:R-:W-:Y:S05]  /*f360*/  @!P1 BRA `(.L_x_301) ;  /* 0x0000000c00789947 */ /* 0x002fea0003800000 */
.L_x_320:
[----:B------:R-:W-:Y:S01]  /*f370*/  UPRMT UR7, UR26, 0x9910, URZ ;  /* 0x000099101a077896 */ /* 0x000fe2000800003f */
[----:B0-----:R0:W-:Y:S03]  /*f380*/  @!P2 SYNCS.ARRIVE.TRANS64 RZ, [R13+URZ], R5 ;  /* 0x000000050dffa9a7 */ /* 0x0011e6000800003f */
[----:B------:R-:W-:-:S06]  /*f390*/  UISETP.NE.AND UP0, UPT, UR7, 0x2, UPT ;  /* 0x000000020700788c */ /* 0x000fcc000bf05270 */
[----:B------:R-:W-:-:S13]  /*f3a0*/  PLOP3.LUT P1, PT, PT, PT, UP0, 0x80, 0x0 ;  /* 0x000000000000781c */ /* 0x000fda0003f2f008 */
[----:B0-----:R-:W-:Y:S05]  /*f3b0*/  @P1 BRA `(.L_x_302) ;  /* 0x0000000000041947 */ /* 0x001fea0003800000 */
[----:B------:R-:W-:Y:S01]  /*f3c0*/  BPT.TRAP 0x1 ;  /* 0x000000040000795c */ /* 0x000fe20000300000 */
.L_x_302:
[----:B------:R-:W-:Y:S05]  /*f3d0*/  @P0 BRA `(.L_x_303) ;  /* 0x0000000000040947 */ /* 0x000fea0003800000 */
[----:B------:R-:W-:Y:S01]  /*f3e0*/  BPT.TRAP 0x1 ;  /* 0x000000040000795c */ /* 0x000fe20000300000 */
.L_x_303:
[--C-:B-1----:R-:W-:Y:S01]  /*f3f0*/  IMAD R4, R3, 0x2000, R10.reuse ;  /* 0x0000200003047824 */ /* 0x102fe200078e020a */
[----:B------:R-:W-:Y:S01]  /*f400*/  R2UR UR9, R13 ;  /* 0x000000000d0972ca */ /* 0x000fe200000e0000 */
[----:B------:R-:W-:Y:S01]  /*f410*/  IMAD R10, R3, 0x1000, R10 ;  /* 0x00001000030a7824 */ /* 0x000fe200078e020a */
[----:B------:R-:W-:Y:S01]  /*f420*/  UIADD3 UR14, UP0, UR24, 0xf0, URZ ;  /* 0x000000f0180e7890 */ /* 0x000fe2000ff1e03f */
[----:B------:R-:W-:Y:S01]  /*f430*/  VIADD R14, R14, 0xffffffff ;  /* 0xffffffff0e0e7836 */ /* 0x000fe20000000000 */
[----:B------:R-:W-:Y:S01]  /*f440*/  R2UR UR7, R4 ;  /* 0x00000000040772ca */ /* 0x000fe200000e0000 */
[----:B------:R-:W-:Y:S01]  /*f450*/  UIADD3 UR28, UP1, UR24, 0x1f0, URZ ;  /* 0x000001f0181c7890 */ /* 0x000fe2000ff3e03f */
[----:B------:R-:W-:Y:S01]  /*f460*/  R2UR UR8, R10 ;  /* 0x000000000a0872ca */ /* 0x000fe200000e0000 */
[----:B------:R-:W-:Y:S01]  /*f470*/  UIADD3.X UR15, URZ, UR25, URZ, UP0, !UPT ;  /* 0x000000193f0f7290 */ /* 0x000fe200087fe43f */
[----:B------:R-:W-:Y:S01]  /*f480*/  R2UR UR11, R7 ;  /* 0x00000000070b72ca */ /* 0x000fe200000e0000 */
[----:B------:R-:W-:Y:S01]  /*f490*/  VIADD R3, R3, 0x1 ;  /* 0x0000000103037836 */ /* 0x000fe20000000000 */
[----:B------:R-:W-:Y:S01]  /*f4a0*/  R2UR UR10, R12 ;  /* 0x000000000c0a72ca */ /* 0x000fe200000e0000 */
[----:B------:R-:W-:Y:S01]  /*f4b0*/  UIADD3.X UR29, URZ, UR25, URZ, UP1, !UPT ;  /* 0x000000193f1d7290 */ /* 0x000fe20008ffe43f */
[----:B------:R-:W-:Y:S01]  /*f4c0*/  R2UR UR12, R11 ;  /* 0x000000000b0c72ca */ /* 0x000fe200000e0000 */
[----:B------:R-:W-:Y:S01]  /*f4d0*/  UMOV UR16, 0x0 ;  /* 0x0000000000107882 */ /* 0x000fe20000000000 */
[----:B------:R-:W-:Y:S01]  /*f4e0*/  R2UR UR21, R6 ;  /* 0x00000000061572ca */ /* 0x000fe200000e0000 */
[----:B------:R-:W-:Y:S01]  /*f4f0*/  UMOV UR17, 0x10000000 ;  /* 0x1000000000117882 */ /* 0x000fe20000000000 */
[----:B------:R-:W-:Y:S01]  /*f500*/  ISETP.GT.AND P3, PT, R14, 0x1, PT ;  /* 0x000000010e00780c */ /* 0x000fe20003f64270 */
[----:B------:R-:W-:Y:S01]  /*f510*/  UIADD3 UR7, UR7, 0x100, URZ ;  /* 0x0000010007077890 */ /* 0x000fe2000fffe03f */
[----:B------:R-:W-:Y:S01]  /*f520*/  ISETP.NE.AND P1, PT, R3, 0x3, PT ;  /* 0x000000030300780c */ /* 0x000fe20003f25270 */
[----:B------:R-:W-:Y:S01]  /*f530*/  UIADD3 UR19, UR8, 0x6100, URZ ;  /* 0x0000610008137890 */ /* 0x000fe2000fffe03f */
[----:B------:R-:W-:-:S02]  /*f540*/  VIADD R12, R12, 0x20 ;  /* 0x000000200c0c7836 */ /* 0x000fc40000000000 */
[----:B------:R-:W-:Y:S02]  /*f550*/  SEL R5, RZ, 0x1, P1 ;  /* 0x00000001ff057807 */ /* 0x000fe40000800000 */
[----:B------:R-:W-:Y:S01]  /*f560*/  UMOV UR8, UR7 ;  /* 0x0000000700087c82 */ /* 0x000fe20008000000 */
[----:B------:R-:W-:Y:S01]  /*f570*/  SEL R3, R3, RZ, P1 ;  /* 0x000000ff03037207 */ /* 0x000fe20000800000 */
[----:B------:R0:W-:Y:S01]  /*f580*/  UTMALDG.3D [UR8], [UR14], desc[UR16] ;  /* 0x000010080e0075b4 */ /* 0x0001e20008011000 */
[----:B------:R-:W-:Y:S01]  /*f590*/  LOP3.LUT R2, R2, R5, RZ, 0x3c, !PT ;  /* 0x0000000502027212 */ /* 0x000fe200078e3cff */
[----:B0-----:R-:W-:Y:S01]  /*f5a0*/  UMOV UR8, UR19 ;  /* 0x0000001300087c82 */ /* 0x001fe20008000000 */
[----:B------:R-:W-:Y:S02]  /*f5b0*/  UMOV UR11, UR21 ;  /* 0x00000015000b7c82 */ /* 0x000fe40008000000 */
[----:B------:R0:W-:Y:S02]  /*f5c0*/  UTMALDG.3D [UR8], [UR28], desc[UR16] ;  /* 0x000010081c0075b4 */ /* 0x0001e40008011000 */
[----:B0-----:R-:W-:Y:S05]  /*f5d0*/  @P3 BRA `(.L_x_304) ;  /* 0xfffffffc00443947 */ /* 0x001fea000383ffff */
.L_x_300:
[----:B------:R-:W-:Y:S05]  /*f5e0*/  BSYNC B1 ;  /* 0x0000000000017941 */ /* 0x000fea0003800000 */
.L_x_299:
[----:B------:R-:W2:Y:S01]  /*f5f0*/  LDL.LU R15, [R1+0x78] ;  /* 0x00007800010f7983 */ /* 0x000ea20000300800 */
[----:B------:R-:W-:Y:S01]  /*f600*/  LOP3.LUT P5, RZ, R9, 0xff, RZ, 0xc0, !PT ;  /* 0x000000ff09ff7812 */ /* 0x000fe200078ac0ff */
[----:B------:R-:W-:Y:S01]  /*f610*/  VIADD R8, R8, UR20 ;  /* 0x0000001408087c36 */ /* 0x000fe20008000000 */
[----:B------:R-:W-:Y:S01]  /*f620*/  ULDC.64 UR8, c[0x0][0x650] ;  /* 0x0001940000087ab9 */ /* 0x000fe20000000a00 */
[----:B------:R-:W3:Y:S01]  /*f630*/  LDL.LU R13, [R1+0x7c] ;  /* 0x00007c00010d7983 */ /* 0x000ee20000300800 */
[----:B------:R-:W-:Y:S01]  /*f640*/  IMAD.U32 R5, RZ, RZ, UR20 ;  /* 0x00000014ff057e24 */ /* 0x000fe2000f8e00ff */
[----:B------:R-:W-:Y:S01]  /*f650*/  UISETP.GE.U32.AND UP0, UPT, UR20, 0x3, UPT ;  /* 0x000000031400788c */ /* 0x000fe2000bf06070 */
[----:B------:R-:W-:Y:S01]  /*f660*/  ISETP.GT.U32.AND P1, PT, R8, 0x2, PT ;  /* 0x000000020800780c */ /* 0x000fe20003f24070 */
[----:B------:R-:W-:Y:S01]  /*f670*/  BSSY B1, `(.L_x_305) ;  /* 0x000006c000017945 */ /* 0x000fe20003800000 */
[----:B------:R-:W-:Y:S01]  /*f680*/  IMAD.MOV.U32 R6, RZ, RZ, -0x1 ;  /* 0xffffffffff067424 */ /* 0x000fe200078e00ff */
[----:B------:R-:W-:Y:S01]  /*f690*/  PRMT R9, RZ, 0x7610, R9 ;  /* 0x00007610ff097816 */ /* 0x000fe20000000009 */
[----:B------:R-:W-:Y:S01]  /*f6a0*/  IMAD.MOV.U32 R11, RZ, RZ, -0x1 ;  /* 0xffffffffff0b7424 */ /* 0x000fe200078e00ff */
[----:B------:R-:W-:-:S02]  /*f6b0*/  ISETP.LT.U32.AND P1, PT, R5, 0x3, P1 ;  /* 0x000000030500780c */ /* 0x000fc40000f21070 */
[----:B------:R-:W0:Y:S01]  /*f6c0*/  @P5 S2R R3, SR_CgaCtaId ;  /* 0x0000000000035919 */ /* 0x000e220000008800 */
[----:B------:R-:W-:Y:S02]  /*f6d0*/  @P5 MOV R2, 0x400 ;  /* 0x0000040000025802 */ /* 0x000fe40000000f00 */
[----:B------:R-:W-:Y:S02]  /*f6e0*/  PLOP3.LUT P3, PT, PT, PT, UP0, 0x80, 0x0 ;  /* 0x000000000000781c */ /* 0x000fe40003f6f008 */
[----:B0-----:R-:W-:Y:S01]  /*f6f0*/  @P5 LEA R4, R3, R2, 0x18 ;  /* 0x0000000203045211 */ /* 0x001fe200078ec0ff */
[----:B------:R-:W-:-:S03]  /*f700*/  IMAD.WIDE.U32 R2, R8, -0x55555555, RZ ;  /* 0xaaaaaaab08027825 */ /* 0x000fc600078e00ff */
[----:B------:R0:W-:Y:S02]  /*f710*/  @P5 SYNCS.ARRIVE.TRANS64.A1T0 RZ, [R4+URZ+0x48], RZ ;  /* 0x000048ff04ff59a7 */ /* 0x0001e4000810003f */
[----:B------:R-:W-:Y:S02]  /*f720*/  SHF.R.U32.HI R5, RZ, 0x1, R3 ;  /* 0x00000001ff057819 */ /* 0x000fe40000011603 */
[----:B------:R-:W-:Y:S02]  /*f730*/  SEL R3, RZ, 0x1, !P1 ;  /* 0x00000001ff037807 */ /* 0x000fe40004800000 */
[----:B------:R-:W-:Y:S01]  /*f740*/  PRMT R2, RZ, 0x7610, R2 ;  /* 0x00007610ff027816 */ /* 0x000fe20000000002 */
[----:B------:R-:W-:Y:S01]  /*f750*/  IMAD R8, R5, -0x3, R8 ;  /* 0xfffffffd05087824 */ /* 0x000fe200078e0208 */
[----:B------:R-:W-:-:S04]  /*f760*/  LOP3.LUT R0, R0, R3, RZ, 0x3c, !PT ;  /* 0x0000000300007212 */ /* 0x000fc800078e3cff */
[----:B------:R-:W-:Y:S01]  /*f770*/  @P3 LOP3.LUT R0, R0, 0x1, R5, 0x78, !PT ;  /* 0x0000000100003812 */ /* 0x000fe200078e7805 */
[----:B------:R-:W-:Y:S01]  /*f780*/  IMAD.MOV.U32 R5, RZ, RZ, -0x1 ;  /* 0xffffffffff057424 */ /* 0x000fe200078e00ff */
[----:B---3--:R-:W-:-:S04]  /*f790*/  IADD3 R13, P5, R13, UR22, RZ ;  /* 0x000000160d0d7c10 */ /* 0x008fc8000ffbe0ff */
[----:B--2---:R-:W-:Y:S01]  /*f7a0*/  IADD3.X R15, R15, UR18, RZ, P5, !PT ;  /* 0x000000120f0f7c10 */ /* 0x004fe2000affe4ff */
[----:B------:R0:W-:Y:S01]  /*f7b0*/  STL [R1+0x7c], R13 ;  /* 0x00007c0d01007387 */ /* 0x0001e20000100800 */
[----:B------:R-:W-:-:S03]  /*f7c0*/  ISETP.GE.U32.AND P1, PT, R13, UR8, PT ;  /* 0x000000080d007c0c */ /* 0x000fc6000bf26070 */
[----:B------:R0:W-:Y:S01]  /*f7d0*/  STL [R1+0x78], R15 ;  /* 0x0000780f01007387 */ /* 0x0001e20000100800 */
[----:B------:R-:W-:-:S13]  /*f7e0*/  ISETP.GE.U32.AND.EX P1, PT, R15, UR9, PT, P1 ;  /* 0x000000090f007c0c */ /* 0x000fda000bf26110 */
[----:B0-----:R-:W-:Y:S05]  /*f7f0*/  @P1 BRA `(.L_x_306) ;  /* 0x00000004004c1947 */ /* 0x001fea0003800000 */
[----:B------:R-:W-:Y:S01]  /*f800*/  ULDC.64 UR8, c[0x0][0x628] ;  /* 0x00018a0000087ab9 */ /* 0x000fe20000000a00 */
[----:B------:R-:W0:Y:S01]  /*f810*/  S2R R12, SR_CTAID.X ;  /* 0x00000000000c7919 */ /* 0x000e220000002500 */
[----:B------:R-:W-:Y:S01]  /*f820*/  ISETP.NE.U32.AND P1, PT, RZ, UR8, PT ;  /* 0x00000008ff007c0c */ /* 0x000fe2000bf25070 */
[----:B------:R-:W-:Y:S01]  /*f830*/  ULDC UR10, c[0x0][0x630] ;  /* 0x00018c00000a7ab9 */ /* 0x000fe20000000800 */
[----:B------:R-:W-:Y:S01]  /*f840*/  IMAD.MOV.U32 R2, RZ, RZ, R13 ;  /* 0x000000ffff027224 */ /* 0x000fe200078e000d */
[----:B------:R-:W1:Y:S01]  /*f850*/  S2R R10, SR_CTAID.Y ;  /* 0x00000000000a7919 */ /* 0x000e620000002600 */
[----:B------:R-:W-:Y:S01]  /*f860*/  ISETP.NE.AND.EX P1, PT, RZ, UR9, PT, P1 ;  /* 0x00000009ff007c0c */ /* 0x000fe2000bf25310 */
[----:B------:R-:W-:-:S12]  /*f870*/  IMAD.MOV.U32 R3, RZ, RZ, R15 ;  /* 0x000000ffff037224 */ /* 0x000fd800078e000f */
[----:B------:R-:W-:Y:S05]  /*f880*/  @!P1 BRA `(.L_x_307) ;  /* 0x0000000000289947 */ /* 0x000fea0003800000 */
[----:B------:R-:W-:Y:S02]  /*f890*/  ULDC UR7, c[0x0][0x634] ;  /* 0x00018d0000077ab9 */ /* 0x000fe40000000800 */
[----:B------:R-:W-:-:S05]  /*f8a0*/  IADD3 R7, P1, R13, UR7, RZ ;  /* 0x000000070d077c10 */ /* 0x000fca000ff3e0ff */
[----:B------:R-:W-:-:S04]  /*f8b0*/  IMAD.X R11, RZ, RZ, R15, P1 ;  /* 0x000000ffff0b7224 */ /* 0x000fc800008e060f */
[----:B------:R-:W-:-:S04]  /*f8c0*/  IMAD.WIDE.U32 R4, R11, UR8, RZ ;  /* 0x000000080b047c25 */ /* 0x000fc8000f8e00ff */
[----:B------:R-:W-:-:S04]  /*f8d0*/  IMAD.WIDE.U32 R4, P1, R7, UR9, R4 ;  /* 0x0000000907047c25 */ /* 0x000fc8000f820004 */
[----:B------:R-:W-:-:S04]  /*f8e0*/  IMAD.WIDE.U32 R6, R7, UR8, RZ ;  /* 0x0000000807067c25 */ /* 0x000fc8000f8e00ff */
[----:B------:R-:W-:Y:S01]  /*f8f0*/  IMAD.X R3, RZ, RZ, RZ, P1 ;  /* 0x000000ffff037224 */ /* 0x000fe200008e06ff */
[----:B------:R-:W-:Y:S01]  /*f900*/  IADD3 RZ, P1, R7, R4, RZ ;  /* 0x0000000407ff7210 */ /* 0x000fe20007f3e0ff */
[----:B------:R-:W-:-:S04]  /*f910*/  IMAD.MOV.U32 R2, RZ, RZ, R5 ;  /* 0x000000ffff027224 */ /* 0x000fc800078e0005 */
[----:B------:R-:W-:-:S08]  /*f920*/  IMAD.WIDE.U32.X R2, R11, UR9, R2, P1 ;  /* 0x000000090b027c25 */ /* 0x000fd000088e0402 */
.L_x_307:
[--C-:B------:R-:W-:Y:S01]  /*f930*/  SHF.R.U64 R11, R2, UR10, R3.reuse ;  /* 0x0000000a020b7c19 */ /* 0x100fe20008001203 */
[----:B------:R-:W-:Y:S01]  /*f940*/  ULDC.64 UR8, c[0x0][0x620] ;  /* 0x0001880000087ab9 */ /* 0x000fe20000000a00 */
[----:B------:R-:W-:Y:S01]  /*f950*/  SHF.R.U32.HI R2, RZ, UR10, R3 ;  /* 0x0000000aff027c19 */ /* 0x000fe20008011603 */
[----:B------:R-:W-:Y:S01]  /*f960*/  IMAD.MOV.U32 R3, RZ, RZ, R15 ;  /* 0x000000ffff037224 */ /* 0x000fe200078e000f */
[----:B------:R-:W-:Y:S01]  /*f970*/  IADD3 R5, P1, RZ, -R11, RZ ;  /* 0x8000000bff057210 */ /* 0x000fe20007f3e0ff */
[----:B------:R-:W-:Y:S01]  /*f980*/  ULDC UR7, c[0x0][0x150] ;  /* 0x0000540000077ab9 */ /* 0x000fe20000000800 */
[----:B0-----:R-:W-:Y:S01]  /*f990*/  I2FP.F32.U32 R6, R12 ;  /* 0x0000000c00067245 */ /* 0x001fe20000201000 */
[----:B------:R-:W0:Y:S01]  /*f9a0*/  LDC R7, c[0x0][0x144] ;  /* 0x00005100ff077b82 */ /* 0x000e220000000800 */
[----:B------:R-:W-:Y:S01]  /*f9b0*/  ULDC.64 UR10, c[0x0][0x640] ;  /* 0x00019000000a7ab9 */ /* 0x000fe20000000a00 */
[----:B------:R-:W-:Y:S01]  /*f9c0*/  IMAD.X R2, RZ, RZ, ~R2, P1 ;  /* 0x000000ffff027224 */ /* 0x000fe200008e0e02 */
[----:B------:R-:W-:Y:S01]  /*f9d0*/  ISETP.NE.U32.AND P1, PT, RZ, UR10, PT ;  /* 0x0000000aff007c0c */ /* 0x000fe2000bf25070 */
[----:B------:R-:W-:Y:S01]  /*f9e0*/  FMUL R6, R6, UR7 ;  /* 0x0000000706067c20 */ /* 0x000fe20008400000 */
[----:B------:R-:W-:Y:S01]  /*f9f0*/  ULDC UR7, c[0x0][0x618] ;  /* 0x0001860000077ab9 */ /* 0x000fe20000000800 */
[----:B------:R-:W-:Y:S01]  /*fa00*/  IMAD R4, R2, UR8, RZ ;  /* 0x0000000802047c24 */ /* 0x000fe2000f8e02ff */
[----:B------:R-:W-:Y:S01]  /*fa10*/  ISETP.NE.AND.EX P1, PT, RZ, UR11, PT, P1 ;  /* 0x0000000bff007c0c */ /* 0x000fe2000bf25310 */
[----:B------:R-:W-:Y:S01]  /*fa20*/  IMAD.MOV.U32 R2, RZ, RZ, R13 ;  /* 0x000000ffff027224 */ /* 0x000fe200078e000d */
[----:B------:R-:W2:Y:S01]  /*fa30*/  LDC R15, c[0x0][0x148] ;  /* 0x00005200ff0f7b82 */ /* 0x000ea20000000800 */
[----:B------:R-:W3:Y:S02]  /*fa40*/  F2I.U32.TRUNC.NTZ R6, R6 ;  /* 0x0000000600067305 */ /* 0x000ee4000020f000 */
[----:B------:R-:W-:Y:S01]  /*fa50*/  IMAD.WIDE.U32 R2, R5, UR8, R2 ;  /* 0x0000000805027c25 */ /* 0x000fe2000f8e0002 */
[----:B------:R-:W-:-:S03]  /*fa60*/  ULDC UR8, c[0x0][0x154] ;  /* 0x0000550000087ab9 */ /* 0x000fc60000000800 */
[----:B------:R-:W-:Y:S01]  /*fa70*/  IMAD R5, R5, UR9, R4 ;  /* 0x0000000905057c24 */ /* 0x000fe2000f8e0204 */
[----:B------:R-:W-:-:S03]  /*fa80*/  ULDC UR9, c[0x0][0x608] ;  /* 0x0001820000097ab9 */ /* 0x000fc60000000800 */
[----:B------:R-:W-:-:S05]  /*fa90*/  IMAD.IADD R3, R3, 0x1, R5 ;  /* 0x0000000103037824 */ /* 0x000fca00078e0205 */
[----:B------:R-:W-:Y:S01]  /*faa0*/  SHF.R.U64 R13, R2, UR7, R3 ;  /* 0x00000007020d7c19 */ /* 0x000fe20008001203 */
[----:B---3--:R-:W-:Y:S01]  /*fab0*/  IMAD.MOV R6, RZ, RZ, -R6 ;  /* 0x000000ffff067224 */ /* 0x008fe200078e0a06 */
[----:B-1----:R-:W-:-:S03]  /*fac0*/  I2FP.F32.U32 R2, R10 ;  /* 0x0000000a00027245 */ /* 0x002fc60000201000 */
[----:B0-----:R-:W-:Y:S02]  /*fad0*/  IMAD R19, R7, R6, R12 ;  /* 0x0000000607137224 */ /* 0x001fe400078e020c */
[----:B------:R-:W-:Y:S01]  /*fae0*/  FMUL R4, R2, UR8 ;  /* 0x0000000802047c20 */ /* 0x000fe20008400000 */
[----:B------:R-:W-:Y:S01]  /*faf0*/  SHF.R.U32.HI R2, RZ, UR7, R3 ;  /* 0x00000007ff027c19 */ /* 0x000fe20008011603 */
[----:B------:R-:W-:Y:S02]  /*fb00*/  ULDC UR7, c[0x0][0x658] ;  /* 0x0001960000077ab9 */ /* 0x000fe40000000800 */
[----:B------:R0:W1:Y:S01]  /*fb10*/  F2I.U32.TRUNC.NTZ R18, R4 ;  /* 0x0000000400127305 */ /* 0x000062000020f000 */
[--C-:B------:R-:W-:Y:S02]  /*fb20*/  SHF.R.U64 R16, R13, UR9, R2.reuse ;  /* 0x000000090d107c19 */ /* 0x100fe40008001202 */
[----:B------:R-:W-:-:S04]  /*fb30*/  SHF.R.U32.HI R3, RZ, UR9, R2 ;  /* 0x00000009ff037c19 */ /* 0x000fc80008011602 */
[--C-:B------:R-:W-:Y:S02]  /*fb40*/  SHF.R.U64 R14, R16, UR7, R3.reuse ;  /* 0x00000007100e7c19 */ /* 0x100fe40008001203 */
[----:B------:R-:W-:-:S03]  /*fb50*/  SHF.R.U32.HI R3, RZ, UR7, R3 ;  /* 0x00000007ff037c19 */ /* 0x000fc60008011603 */
[----:B------:R-:W-:Y:S01]  /*fb60*/  IMAD.MOV.U32 R2, RZ, RZ, R14 ;  /* 0x000000ffff027224 */ /* 0x000fe200078e000e */
[----:B0-2---:R-:W-:Y:S06]  /*fb70*/  @!P1 BRA `(.L_x_308) ;  /* 0x0000000000289947 */ /* 0x005fec0003800000 */
        /* <DEDUP_REMOVED lines=10> */
.L_x_308:
[----:B------:R-:W-:Y:S01]  /*fc20*/  ULDC UR7, c[0x0][0x648] ;  /* 0x0001920000077ab9 */ /* 0x000fe20000000800 */
[----:B-1----:R-:W-:Y:S01]  /*fc30*/  IMAD.MOV R18, RZ, RZ, -R18 ;  /* 0x000000ffff127224 */ /* 0x002fe200078e0a12 */
[----:B------:R-:W-:Y:S01]  /*fc40*/  SHF.R.U64 R3, R2, UR7, R3 ;  /* 0x0000000702037c19 */ /* 0x000fe20008001203 */
[----:B------:R-:W-:Y:S01]  /*fc50*/  ULDC UR7, c[0x0][0x638] ;  /* 0x00018e0000077ab9 */ /* 0x000fe20000000800 */
[----:B------:R-:W-:Y:S01]  /*fc60*/  LOP3.LUT R2, R16, UR6, RZ, 0xc0, !PT ;  /* 0x0000000610027c12 */ /* 0x000fe2000f8ec0ff */
[----:B------:R-:W-:Y:S01]  /*fc70*/  @P4 IMAD R19, R15, R18, R10 ;  /* 0x000000120f134224 */ /* 0x000fe200078e020a */
[----:B------:R-:W-:Y:S01]  /*fc80*/  LOP3.LUT R13, R13, UR4, RZ, 0xc0, !PT ;  /* 0x000000040d0d7c12 */ /* 0x000fe2000f8ec0ff */
[----:B------:R-:W-:Y:S01]  /*fc90*/  IMAD.MOV R5, RZ, RZ, -R3 ;  /* 0x000000ffff057224 */ /* 0x000fe200078e0a03 */
[----:B------:R-:W-:Y:S01]  /*fca0*/  ULDC UR8, c[0x0][0x610] ;  /* 0x0001840000087ab9 */ /* 0x000fe20000000800 */
[----:B------:R-:W-:Y:S02]  /*fcb0*/  IMAD R2, R3, UR5, R2 ;  /* 0x0000000503027c24 */ /* 0x000fe4000f8e0202 */
[----:B------:R-:W-:Y:S01]  /*fcc0*/  IMAD R14, R5, UR7, R14 ;  /* 0x00000007050e7c24 */ /* 0x000fe2000f8e020e */
[----:B------:R-:W-:Y:S01]  /*fcd0*/  ULDC UR7, c[0x0][0x600] ;  /* 0x0001800000077ab9 */ /* 0x000fe20000000800 */
[----:B------:R-:W-:-:S02]  /*fce0*/  IMAD R5, R2, UR8, R19 ;  /* 0x0000000802057c24 */ /* 0x000fc4000f8e0213 */
[----:B------:R-:W-:Y:S02]  /*fcf0*/  IMAD R14, R14, UR7, R13 ;  /* 0x000000070e0e7c24 */ /* 0x000fe4000f8e020d */
[----:B------:R-:W-:-:S03]  /*fd00*/  IMAD.MOV.U32 R2, RZ, RZ, 0x1 ;  /* 0x00000001ff027424 */ /* 0x000fc600078e00ff */
[----:B------:R-:W-:Y:S02]  /*fd10*/  SEL R6, R14, R5, !P4 ;  /* 0x000000050e067207 */ /* 0x000fe40006000000 */
[----:B------:R-:W-:-:S07]  /*fd20*/  SEL R5, R5, R14, !P4 ;  /* 0x0000000e05057207 */ /* 0x000fce0006000000 */
.L_x_306:
[----:B------:R-:W-:Y:S05]  /*fd30*/  BSYNC B1 ;  /* 0x0000000000017941 */ /* 0x000fea0003800000 */
.L_x_305:
[----:B------:R-:W-:-:S13]  /*fd40*/  LOP3.LUT P1, RZ, R2, 0xff, RZ, 0xc0, !PT ;  /* 0x000000ff02ff7812 */ /* 0x000fda000782c0ff */
[----:B------:R-:W-:Y:S05]  /*fd50*/  @P1 BRA `(.L_x_309) ;  /* 0xfffffff400301947 */ /* 0x000fea000383ffff */
[----:B------:R-:W-:Y:S05]  /*fd60*/  BSYNC B0 ;  /* 0x0000000000007941 */ /* 0x000fea0003800000 */
.L_x_297:
[----:B------:R-:W-:-:S03]  /*fd70*/  UMOV UR7, 0xffffffff ;  /* 0xffffffff00077882 */ /* 0x000fc60000000000 */
[----:B------:R-:W-:Y:S05]  /*fd80*/  BRA.DIV UR7, `(.L_x_310) ;  /* 0x0000000607047947 */ /* 0x000fea000b800000 */
[----:B------:R-:W-:-:S13]  /*fd90*/  ELECT P0, URZ, PT ;  /* 0x00000000003f782f */ /* 0x000fda0003800000 */
.L_x_323:
[----:B------:R-:W-:Y:S04]  /*fda0*/  BSSY B0, `(.L_x_311) ;  /* 0x0000023000007945 */ /* 0x000fe80003800000 */
[----:B------:R-:W-:Y:S05]  /*fdb0*/  @!P0 BRA `(.L_x_312) ;  /* 0x0000000000848947 */ /* 0x000fea0003800000 */
[----:B------:R-:W-:-:S04]  /*fdc0*/  ULOP3.LUT UR7, UR13, 0x2, URZ, 0xfc, !UPT ;  /* 0x000000020d077892 */ /* 0x000fc8000f8efc3f */
[----:B------:R-:W-:-:S06]  /*fdd0*/  UISETP.NE.AND UP0, UPT, UR7, 0x3, UPT ;  /* 0x000000030700788c */ /* 0x000fcc000bf05270 */
[----:B------:R-:W-:-:S13]  /*fde0*/  PLOP3.LUT P0, PT, PT, PT, UP0, 0x80, 0x0 ;  /* 0x000000000000781c */ /* 0x000fda0003f0f008 */
[----:B------:R-:W-:Y:S05]  /*fdf0*/  @!P0 BRA `(.L_x_313) ;  /* 0x0000000000048947 */ /* 0x000fea0003800000 */
[----:B------:R-:W-:Y:S01]  /*fe00*/  BPT.TRAP 0x1 ;  /* 0x000000040000795c */ /* 0x000fe20000300000 */
.L_x_313:
[----:B------:R-:W0:Y:S01]  /*fe10*/  S2R R3, SR_CgaCtaId ;  /* 0x0000000000037919 */ /* 0x000e220000008800 */
[----:B------:R-:W-:-:S04]  /*fe20*/  MOV R2, 0x400 ;  /* 0x0000040000027802 */ /* 0x000fc80000000f00 */
[----:B0-----:R-:W-:Y:S02]  /*fe30*/  LEA R3, R3, R2, 0x18 ;  /* 0x0000000203037211 */ /* 0x001fe400078ec0ff */
[----:B------:R-:W-:-:S03]  /*fe40*/  SHF.L.U32 R2, R0, 0x1f, RZ ;  /* 0x0000001f00027819 */ /* 0x000fc600000006ff */
[----:B------:R-:W-:-:S04]  /*fe50*/  VIADD R3, R3, 0x18 ;  /* 0x0000001803037836 */ /* 0x000fc80000000000 */
[C---:B------:R-:W-:Y:S02]  /*fe60*/  IMAD R7, R8.reuse, 0x8, R3 ;  /* 0x0000000808077824 */ /* 0x040fe400078e0203 */
[----:B------:R-:W-:Y:S02]  /*fe70*/  VIADD R8, R8, 0x1 ;  /* 0x0000000108087836 */ /* 0x000fe40000000000 */
[----:B------:R-:W0:Y:S03]  /*fe80*/  SYNCS.PHASECHK.TRANS64.TRYWAIT P0, [R7+URZ], R2 ;  /* 0x00000002070075a7 */ /* 0x000e26000800017f */
[----:B------:R-:W-:-:S04]  /*fe90*/  ISETP.NE.AND P1, PT, R8, 0x3, PT ;  /* 0x000000030800780c */ /* 0x000fc80003f25270 */
[----:B------:R-:W-:Y:S02]  /*fea0*/  SEL R5, RZ, 0x1, P1 ;  /* 0x00000001ff057807 */ /* 0x000fe40000800000 */
[----:B------:R-:W-:Y:S02]  /*feb0*/  SEL R8, R8, RZ, P1 ;  /* 0x000000ff08087207 */ /* 0x000fe40000800000 */
[----:B------:R-:W-:-:S03]  /*fec0*/  LOP3.LUT R5, R0, R5, RZ, 0x3c, !PT ;  /* 0x0000000500057212 */ /* 0x000fc600078e3cff */
[----:B------:R-:W-:Y:S01]  /*fed0*/  IMAD R9, R8, 0x8, R3 ;  /* 0x0000000808097824 */ /* 0x000fe200078e0203 */
[----:B------:R-:W-:Y:S01]  /*fee0*/  SHF.L.U32 R4, R5, 0x1f, RZ ;  /* 0x0000001f05047819 */ /* 0x000fe200000006ff */
[----:B0-----:R-:W-:Y:S06]  /*fef0*/  @!P0 BRA `(.L_x_314) ;  /* 0x0000000000cc8947 */ /* 0x001fec0003800000 */
.L_x_324:
[----:B------:R-:W1:Y:S01]  /*ff00*/  SYNCS.PHASECHK.TRANS64.TRYWAIT P0, [R9+URZ], R4 ;  /* 0x00000004090075a7 */ /* 0x000e62000800017f */
[----:B------:R-:W-:-:S05]  /*ff10*/  VIADD R0, R8, 0x1 ;  /* 0x0000000108007836 */ /* 0x000fca0000000000 */
[----:B------:R-:W-:-:S04]  /*ff20*/  ISETP.NE.AND P1, PT, R0, 0x3, PT ;  /* 0x000000030000780c */ /* 0x000fc80003f25270 */
[----:B0-----:R-:W-:Y:S02]  /*ff30*/  SEL R2, RZ, 0x1, P1 ;  /* 0x00000001ff027807 */ /* 0x001fe40000800000 */
[----:B------:R-:W-:Y:S02]  /*ff40*/  SEL R0, R0, RZ, P1 ;  /* 0x000000ff00007207 */ /* 0x000fe40000800000 */
[----:B------:R-:W-:Y:S01]  /*ff50*/  LOP3.LUT R2, R5, R2, RZ, 0x3c, !PT ;  /* 0x0000000205027212 */ /* 0x000fe200078e3cff */
[----:B-1----:R-:W-:Y:S06]  /*ff60*/  @!P0 BRA `(.L_x_315) ;  /* 0x0000000000c48947 */ /* 0x002fec0003800000 */
.L_x_325:
[----:B------:R-:W-:Y:S01]  /*ff70*/  IMAD R3, R0, 0x8, R3 ;  /* 0x0000000800037824 */ /* 0x000fe200078e0203 */
[----:B------:R-:W-:-:S07]  /*ff80*/  SHF.L.U32 R0, R2, 0x1f, RZ ;  /* 0x0000001f02007819 */ /* 0x000fce00000006ff */
.L_x_316:
[----:B-1----:R1:W2:Y:S02]  /*ff90*/  SYNCS.PHASECHK.TRANS64.TRYWAIT P0, [R3+URZ], R0 ;  /* 0x00000000030075a7 */ /* 0x0022a4000800017f */
[----:B--2---:R-:W-:Y:S05]  /*ffa0*/  @!P0 NANOSLEEP.SYNCS 0x989680 ;  /* 0x009896800000895d */ /* 0x004fea0003900000 */
[----:B------:R-:W2:Y:S02]  /*ffb0*/  @!P0 SYNCS.PHASECHK.TRANS64 P0, [R3+URZ], R0 ;  /* 0x00000000030085a7 */ /* 0x000ea4000800007f */
[----:B--2---:R-:W-:Y:S05]  /*ffc0*/  @!P0 BRA `(.L_x_316) ;  /* 0xfffffffc00f08947 */ /* 0x004fea000383ffff */
.L_x_312:
[----:B------:R-:W-:Y:S05]  /*ffd0*/  BSYNC B0 ;  /* 0x0000000000007941 */ /* 0x000fea0003800000 */
.L_x_311:
[----:B------:R-:W-:Y:S05]  /*ffe0*/  EXIT ;  /* 0x000000000000794d */ /* 0x000fea0003800000 */
.L_x_17:
[----:B-1----:R-:W-:-:S04]  /*fff0*/  IMAD.U32 R3, RZ, RZ, UR7 ;  /* 0x00000007ff037e24 */ /* 0x002fc8000f8e00ff */
[----:B------:R1:W3:Y:S03]  /*10000*/  SYNCS.PHASECHK.TRANS64.TRYWAIT P0, [R3+URZ], R0 ;  /* 0x00000000030075a7 */ /* 0x0002e6000800017f */
[----:B---3--:R-:W-:Y:S05]  /*10010*/  @!P0 NANOSLEEP.SYNCS 0x989680 ;  /* 0x009896800000895d */ /* 0x008fea0003900000 */
[----:B------:R-:W3:Y:S02]  /*10020*/  @!P0 SYNCS.PHASECHK.TRANS64 P0, [R3+URZ], R0 ;  /* 0x00000000030085a7 */ /* 0x000ee4000800007f */
[----:B---3--:R-:W-:Y:S05]  /*10030*/  @!P0 BRA `(.L_x_17) ;  /* 0xfffffffc00ec8947 */ /* 0x008fea000383ffff */
[----:B------:R-:W-:Y:S05]  /*10040*/  BRA `(.L_x_16) ;  /* 0xffffff1800c47947 */ /* 0x000fea000383ffff */
.L_x_23:
[----:B-----5:R1:W-:Y:S02]  /*10050*/  STL [R1+0x88], R0 ;  /* 0x0000880001007387 */ /* 0x0203e40000100800 */
[----:B-1----:R-:W-:-:S04]  /*10060*/  IMAD.U32 R0, RZ, RZ, UR9 ;  /* 0x00000009ff007e24 */ /* 0x002fc8000f8e00ff */
[----:B------:R1:W4:Y:S03]  /*10070*/  SYNCS.PHASECHK.TRANS64.TRYWAIT P0, [R0+URZ], R229 ;  /* 0x000000e5000075a7 */ /* 0x000326000800017f */
[----:B----4-:R-:W-:Y:S05]  /*10080*/  @!P0 NANOSLEEP.SYNCS 0x989680 ;  /* 0x009896800000895d */ /* 0x010fea0003900000 */
[----:B------:R1:W4:Y:S02]  /*10090*/  @!P0 SYNCS.PHASECHK.TRANS64 P0, [R0+URZ], R229 ;  /* 0x000000e5000085a7 */ /* 0x000324000800007f */
[----:B-1----:R1:W5:Y:S02]  /*100a0*/  LDL.LU R0, [R1+0x88] ;  /* 0x0000880001007983 */ /* 0x0023640000300800 */
[----:B-1--4-:R-:W-:Y:S05]  /*100b0*/  @!P0 BRA `(.L_x_23) ;  /* 0xfffffffc00e48947 */ /* 0x012fea000383ffff */
[----:B------:R-:W-:Y:S05]  /*100c0*/  BRA `(.L_x_22) ;  /* 0xffffff2c00287947 */ /* 0x000fea000383ffff */
.L_x_298:
[----:B------:R-:W-:Y:S01]  /*100d0*/  BSSY B1, `(.L_x_317) ;  /* 0x0000006000017945 */ /* 0x000fe20003800000 */
[----:B------:R-:W-:-:S07]  /*100e0*/  IMAD.MOV.U32 R2, RZ, RZ, -0x1 ;  /* 0xffffffffff027424 */ /* 0x000fce00078e00ff */
[----:B------:R-:W-:Y:S05]  /*100f0*/  WARPSYNC.COLLECTIVE R2, `(.L_x_318) ;  /* 0x00000000020c7348 */ /* 0x000fea0003c00000 */
[----:B------:R-:W-:Y:S02]  /*10100*/  ELECT P1, UR62, PT ;  /* 0x00000000003e782f */ /* 0x000fe40003820000 */
[----:B------:R-:W-:Y:S01]  /*10110*/  MOV R2, UR62 ;  /* 0x0000003e00027c02 */ /* 0x000fe20008000f00 */
[----:B------:R-:W-:Y:S10]  /*10120*/  ENDCOLLECTIVE ;  /* 0x000000000000791b */ /* 0x000ff40003800000 */
.L_x_318:
[----:B------:R-:W-:Y:S05]  /*10130*/  BSYNC B1 ;  /* 0x0000000000017941 */ /* 0x000fea0003800000 */
.L_x_317:
[----:B------:R-:W-:Y:S05]  /*10140*/  BRA `(.L_x_319) ;  /* 0xfffffff000407947 */ /* 0x000fea000383ffff */
.L_x_301:
[----:B-1----:R1:W2:Y:S02]  /*10150*/  SYNCS.PHASECHK.TRANS64.TRYWAIT P1, [R13+URZ+0x18], R4 ;  /* 0x000018040d0075a7 */ /* 0x0022a4000802017f */
[----:B--2---:R-:W-:Y:S05]  /*10160*/  @!P1 NANOSLEEP.SYNCS 0x989680 ;  /* 0x009896800000995d */ /* 0x004fea0003900000 */
[----:B------:R-:W2:Y:S02]  /*10170*/  @!P1 SYNCS.PHASECHK.TRANS64 P1, [R13+URZ+0x18], R4 ;  /* 0x000018040d0095a7 */ /* 0x000ea4000802007f */
[----:B--2---:R-:W-:Y:S05]  /*10180*/  @!P1 BRA `(.L_x_301) ;  /* 0xfffffffc00f09947 */ /* 0x004fea000383ffff */
[----:B------:R-:W-:Y:S05]  /*10190*/  BRA `(.L_x_320) ;  /* 0xfffffff000747947 */ /* 0x000fea000383ffff */
.L_x_310:
[----:B------:R-:W-:Y:S01]  /*101a0*/  BSSY B0, `(.L_x_321) ;  /* 0x0000006000007945 */ /* 0x000fe20003800000 */
[----:B------:R-:W-:-:S07]  /*101b0*/  IMAD.MOV.U32 R2, RZ, RZ, -0x1 ;  /* 0xffffffffff027424 */ /* 0x000fce00078e00ff */
[----:B------:R-:W-:Y:S05]  /*101c0*/  WARPSYNC.COLLECTIVE R2, `(.L_x_322) ;  /* 0x00000000020c7348 */ /* 0x000fea0003c00000 */
[----:B------:R-:W-:Y:S02]  /*101d0*/  ELECT P1, UR62, PT ;  /* 0x00000000003e782f */ /* 0x000fe40003820000 */
[----:B------:R-:W-:Y:S01]  /*101e0*/  MOV R2, UR62 ;  /* 0x0000003e00027c02 */ /* 0x000fe20008000f00 */
[----:B------:R-:W-:Y:S10]  /*101f0*/  ENDCOLLECTIVE ;  /* 0x000000000000791b */ /* 0x000ff40003800000 */
.L_x_322:
[----:B------:R-:W-:Y:S05]  /*10200*/  BSYNC B0 ;  /* 0x0000000000007941 */ /* 0x000fea0003800000 */
.L_x_321:
[----:B------:R-:W-:Y:S01]  /*10210*/  PLOP3.LUT P0, PT, P1, PT, PT, 0x80, 0x0 ;  /* 0x000000000000781c */ /* 0x000fe20000f0f070 */
[----:B------:R-:W-:-:S12]  /*10220*/  BRA `(.L_x_323) ;  /* 0xfffffff800dc7947 */ /* 0x000fd8000383ffff */
.L_x_314:
[----:B0-----:R0:W1:Y:S02]  /*10230*/  SYNCS.PHASECHK.TRANS64.TRYWAIT P0, [R7+URZ], R2 ;  /* 0x00000002070075a7 */ /* 0x001064000800017f */
[----:B-1----:R-:W-:Y:S05]  /*10240*/  @!P0 NANOSLEEP.SYNCS 0x989680 ;  /* 0x009896800000895d */ /* 0x002fea0003900000 */
[----:B------:R-:W1:Y:S02]  /*10250*/  @!P0 SYNCS.PHASECHK.TRANS64 P0, [R7+URZ], R2 ;  /* 0x00000002070085a7 */ /* 0x000e64000800007f */
[----:B-1----:R-:W-:Y:S05]  /*10260*/  @!P0 BRA `(.L_x_314) ;  /* 0xfffffffc00f08947 */ /* 0x002fea000383ffff */
[----:B------:R-:W-:Y:S05]  /*10270*/  BRA `(.L_x_324) ;  /* 0xfffffffc00207947 */ /* 0x000fea000383ffff */
.L_x_315:
[----:B0-----:R0:W1:Y:S02]  /*10280*/  SYNCS.PHASECHK.TRANS64.TRYWAIT P0, [R9+URZ], R4 ;  /* 0x00000004090075a7 */ /* 0x001064000800017f */
[----:B-1----:R-:W-:Y:S05]  /*10290*/  @!P0 NANOSLEEP.SYNCS 0x989680 ;  /* 0x009896800000895d */ /* 0x002fea0003900000 */
[----:B------:R-:W1:Y:S02]  /*102a0*/  @!P0 SYNCS.PHASECHK.TRANS64 P0, [R9+URZ], R4 ;  /* 0x00000004090085a7 */ /* 0x000e64000800007f */
[----:B-1----:R-:W-:Y:S05]  /*102b0*/  @!P0 BRA `(.L_x_315) ;  /* 0xfffffffc00f08947 */ /* 0x002fea000383ffff */
[----:B------:R-:W-:Y:S05]  /*102c0*/  BRA `(.L_x_325) ;  /* 0xfffffffc00287947 */ /* 0x000fea000383ffff */
.L_x_326:
[----:B------:R-:W-:-:S00]  /*102d0*/  BRA `(.L_x_326) ;  /* 0xfffffffc00fc7947 */ /* 0x000fc0000383ffff */
[----:B------:R-:W-:-:S00]  /*102e0*/  NOP ;  /* 0x0000000000007918 */ /* 0x000fc00000000000 */
        /* <DEDUP_REMOVED lines=9> */
.L_x_327:


//--------------------- .nv.shared._ZN7cutlass13device_kernelINS_4gemm6kernel13GemmUniversalIN4cute5tupleIJiiiiEEENS1_10collective13CollectiveMmaINS1_37MainloopSm90TmaGmmaWarpSpecializedFP8ILi3ENS5_IJNS4_1CILi1EEESB_SB_EEENS1_35KernelTmaWarpSpecializedCooperativeEEENS5_IJNSA_ILi256EEENSA_ILi128EEENSA_ILi32EEEEEENS_12float_e5m2_tENS5_IJlSB_lEEESJ_SK_NS4_8TiledMMAINS4_8MMA_AtomIJNS4_4SM904GMMA31MMA_64x128x32_F32E5M2E5M2_SS_TNILNSO_7ScaleInE1ELSQ_1EEEEEENS4_6LayoutINS5_IJNSA_ILi2EEESB_SB_EEENS5_IJSB_NSA_ILi0EEESW_EEEEENS5_IJNS4_10UnderscoreESZ_SZ_EEEEENS4_13SM90_TMA_LOADENS4_14ComposedLayoutINS4_7SwizzleILi1ELi4ELi3EEENS4_18smem_ptr_flag_bitsILi8EEENST_INS5_IJNSA_ILi8EEESH_EEENS5_IJSH_SB_EEEEEEEvNS4_8identityES12_S1C_vS1D_EENS_8epilogue10collective6detail29Sm90TmaWarpSpecializedAdapterINS1G_15DefaultEpilogueISJ_SK_SK_NS1F_6thread17LinearCombinationISJ_Li1EffLNS1K_9ScaleType4KindE0ELNS_15FloatRoundStyleE2ESJ_EENS1_15EpilogueDefaultEEEEEvvEEEEvNT_6ParamsE --------------------------
	.section	.nv.shared._ZN7cutlass13device_kernelINS_4gemm6kernel13GemmUniversalIN4cute5tupleIJiiiiEEENS1_10collective13CollectiveMmaINS1_37MainloopSm90TmaGmmaWarpSpecializedFP8ILi3ENS5_IJNS4_1CILi1EEESB_SB_EEENS1_35KernelTmaWarpSpecializedCooperativeEEENS5_IJNSA_ILi256EEENSA_ILi128EEENSA_ILi32EEEEEENS_12float_e5m2_tENS5_IJlSB_lEEESJ_SK_NS4_8TiledMMAINS4_8MMA_AtomIJNS4_4SM904GMMA31MMA_64x128x32_F32E5M2E5M2_SS_TNILNSO_7ScaleInE1ELSQ_1EEEEEENS4_6LayoutINS5_IJNSA_ILi2EEESB_SB_EEENS5_IJSB_NSA_ILi0EEESW_EEEEENS5_IJNS4_10UnderscoreESZ_SZ_EEEEENS4_13SM90_TMA_LOADENS4_14ComposedLayoutINS4_7SwizzleILi1ELi4ELi3EEENS4_18smem_ptr_flag_bitsILi8EEENST_INS5_IJNSA_ILi8EEESH_EEENS5_IJSH_SB_EEEEEEEvNS4_8identityES12_S1C_vS1D_EENS_8epilogue10collective6detail29Sm90TmaWarpSpecializedAdapterINS1G_15DefaultEpilogueISJ_SK_SK_NS1F_6thread17LinearCombinationISJ_Li1EffLNS1K_9ScaleType4KindE0ELNS_15FloatRoundStyleE2ESJ_EENS1_15EpilogueDefaultEEEEEvvEEEEvNT_6ParamsE,"aw",@nobits
	.sectionflags	@""
	.align	16
	.zero		1024


//--------------------- .nv.shared.reserved.0     --------------------------
	.section	.nv.shared.reserved.0,"aw",@nobits
	.weak		__nv_reservedSMEM_offset_0_alias
	.size		__nv_reservedSMEM_offset_0_alias, 0, 0
	.other		__nv_reservedSMEM_offset_0_alias,@"STO_CUDA_RESERVED_SHARED STV_DEFAULT"
__nv_reservedSMEM_offset_0_alias:
	.zero		0


//--------------------- .nv.global                --------------------------
	.section	.nv.global,"aw",@nobits
.nv.global:
	.type		_ZN40_INTERNAL_342d5c29_4_k_cu_5414d7cc_244414cute1_E,@object
	.size		_ZN40_INTERNAL_342d5c29_4_k_cu_5414d7cc_244414cute1_E,(_ZN40_INTERNAL_342d5c29_4_k_cu_5414d7cc_244414cuda3std3__45__cpo6cbeginE - _ZN40_INTERNAL_342d5c29_4_k_cu_5414d7cc_244414cute1_E)
_ZN40_INTERNAL_342d5c29_4_k_cu_5414d7cc_244414cute1_E:
	.zero		1
	.type		_ZN40_INTERNAL_342d5c29_4_k_cu_5414d7cc_244414cuda3std3__45__cpo6cbeginE,@object
	.size		_ZN40_INTERNAL_342d5c29_4_k_cu_5414d7cc_244414cuda3std3__45__cpo6cbeginE,(_ZN40_INTERNAL_342d5c29_4_k_cu_5414d7cc_244414cuda3std3__48in_placeE - _ZN40_INTERNAL_342d5c29_4_k_cu_5414d7cc_244414cuda3std3__45__cpo6cbeginE)
_ZN40_INTERNAL_342d5c29_4_k_cu_5414d7cc_244414cuda3std3__45__cpo6cbeginE:
	.zero		1
	.type		_ZN40_INTERNAL_342d5c29_4_k_cu_5414d7cc_244414cuda3std3__48in_placeE,@object
	.size		_ZN40_INTERNAL_342d5c29_4_k_cu_5414d7cc_244414cuda3std3__48in_placeE,(_ZN40_INTERNAL_342d5c29_4_k_cu_5414d7cc_244414cuda3std6ranges3__45__cpo9iter_moveE - _ZN40_INTERNAL_342d5c29_4_k_cu_5414d7cc_244414cuda3std3__48in_placeE)
_ZN40_INTERNAL_342d5c29_4_k_cu_5414d7cc_244414cuda3std3__48in_placeE:
	.zero		1
	.type		_ZN40_INTERNAL_342d5c29_4_k_cu_5414d7cc_244414cuda3std6ranges3__45__cpo9iter_moveE,@object
	.size		_ZN40_INTERNAL_342d5c29_4_k_cu_5414d7cc_244414cuda3std6ranges3__45__cpo9iter_moveE,(_ZN40_INTERNAL_342d5c29_4_k_cu_5414d7cc_244414cuda3std3__45__cpo5beginE - _ZN40_INTERNAL_342d5c29_4_k_cu_5414d7cc_244414cuda3std6ranges3__45__cpo9iter_moveE)
_ZN40_INTERNAL_342d5c29_4_k_cu_5414d7cc_244414cuda3std6ranges3__45__cpo9iter_moveE:
	.zero		1
	.type		_ZN40_INTERNAL_342d5c29_4_k_cu_5414d7cc_244414cuda3std3__45__cpo5beginE,@object
	.size		_ZN40_INTERNAL_342d5c29_4_k_cu_5414d7cc_244414cuda3std3__45__cpo5beginE,(_ZN40_INTERNAL_342d5c29_4_k_cu_5414d7cc_244414cuda3std3__442_GLOBAL__N__342d5c29_4_k_cu_5414d7cc_244416ignoreE - _ZN40_INTERNAL_342d5c29_4_k_cu_5414d7cc_244414cuda3std3__45__cpo5beginE)
_ZN40_INTERNAL_342d5c29_4_k_cu_5414d7cc_244414cuda3std3__45__cpo5beginE:
	.zero		1
	.type		_ZN40_INTERNAL_342d5c29_4_k_cu_5414d7cc_244414cuda3std3__442_GLOBAL__N__342d5c29_4_k_cu_5414d7cc_244416ignoreE,@object
	.size		_ZN40_INTERNAL_342d5c29_4_k_cu_5414d7cc_244414cuda3std3__442_GLOBAL__N__342d5c29_4_k_cu_5414d7cc_244416ignoreE,(_ZN40_INTERNAL_342d5c29_4_k_cu_5414d7cc_244414cute7productE - _ZN40_INTERNAL_342d5c29_4_k_cu_5414d7cc_244414cuda3std3__442_GLOBAL__N__342d5c29_4_k_cu_5414d7cc_244416ignoreE)
_ZN40_INTERNAL_342d5c29_4_k_cu_5414d7cc_244414cuda3std3__442_GLOBAL__N__342d5c29_4_k_cu_5414d7cc_244416ignoreE:
	.zero		1
	.type		_ZN40_INTERNAL_342d5c29_4_k_cu_5414d7cc_244414cute7productE,@object
	.size		_ZN40_INTERNAL_342d5c29_4_k_cu_5414d7cc_244414cute7productE,(_ZN40_INTERNAL_342d5c29_4_k_cu_5414d7cc_244414cuda3std3__45__cpo3endE - _ZN40_INTERNAL_342d5c29_4_k_cu_5414d7cc_244414cute7productE)
_ZN40_INTERNAL_342d5c29_4_k_cu_5414d7cc_244414cute7productE:
	.zero		1
	.type		_ZN40_INTERNAL_342d5c29_4_k_cu_5414d7cc_244414cuda3std3__45__cpo3endE,@object
	.size		_ZN40_INTERNAL_342d5c29_4_k_cu_5414d7cc_244414cuda3std3__45__cpo3endE,(_ZN40_INTERNAL_342d5c29_4_k_cu_5414d7cc_244414cuda3std3__419piecewise_constructE - _ZN40_INTERNAL_342d5c29_4_k_cu_5414d7cc_244414cuda3std3__45__cpo3endE)
_ZN40_INTERNAL_342d5c29_4_k_cu_5414d7cc_244414cuda3std3__45__cpo3endE:
	.zero		1
	.type		_ZN40_INTERNAL_342d5c29_4_k_cu_5414d7cc_244414cuda3std3__419piecewise_constructE,@object
	.size		_ZN40_INTERNAL_342d5c29_4_k_cu_5414d7cc_244414cuda3std3__419piecewise_constructE,(_ZN40_INTERNAL_342d5c29_4_k_cu_5414d7cc_244414cuda3std3__45__cpo4cendE - _ZN40_INTERNAL_342d5c29_4_k_cu_5414d7cc_244414cuda3std3__419piecewise_constructE)
_ZN40_INTERNAL_342d5c29_4_k_cu_5414d7cc_244414cuda3std3__419piecewise_constructE:
	.zero		1
	.type		_ZN40_INTERNAL_342d5c29_4_k_cu_5414d7cc_244414cuda3std3__45__cpo4cendE,@object
	.size		_ZN40_INTERNAL_342d5c29_4_k_cu_5414d7cc_244414cuda3std3__45__cpo4cendE,(_ZN40_INTERNAL_342d5c29_4_k_cu_5414d7cc_244414cuda3std6ranges3__45__cpo4swapE - _ZN40_INTERNAL_342d5c29_4_k_cu_5414d7cc_244414cuda3std3__45__cpo4cendE)
_ZN40_INTERNAL_342d5c29_4_k_cu_5414d7cc_244414cuda3std3__45__cpo4cendE:
	.zero		1
	.type		_ZN40_INTERNAL_342d5c29_4_k_cu_5414d7cc_244414cuda3std6ranges3__45__cpo4swapE,@object
	.size		_ZN40_INTERNAL_342d5c29_4_k_cu_5414d7cc_244414cuda3std6ranges3__45__cpo4swapE,(.L_7 - _ZN40_INTERNAL_342d5c29_4_k_cu_5414d7cc_244414cuda3std6ranges3__45__cpo4swapE)
_ZN40_INTERNAL_342d5c29_4_k_cu_5414d7cc_244414cuda3std6ranges3__45__cpo4swapE:
	.zero		1
.L_7:


//--------------------- .nv.constant0._ZN7cutlass13device_kernelINS_4gemm6kernel13GemmUniversalIN4cute5tupleIJiiiiEEENS1_10collective13CollectiveMmaINS1_37MainloopSm90TmaGmmaWarpSpecializedFP8ILi3ENS5_IJNS4_1CILi1EEESB_SB_EEENS1_35KernelTmaWarpSpecializedCooperativeEEENS5_IJNSA_ILi256EEENSA_ILi128EEENSA_ILi32EEEEEENS_12float_e5m2_tENS5_IJlSB_lEEESJ_SK_NS4_8TiledMMAINS4_8MMA_AtomIJNS4_4SM904GMMA31MMA_64x128x32_F32E5M2E5M2_SS_TNILNSO_7ScaleInE1ELSQ_1EEEEEENS4_6LayoutINS5_IJNSA_ILi2EEESB_SB_EEENS5_IJSB_NSA_ILi0EEESW_EEEEENS5_IJNS4_10UnderscoreESZ_SZ_EEEEENS4_13SM90_TMA_LOADENS4_14ComposedLayoutINS4_7SwizzleILi1ELi4ELi3EEENS4_18smem_ptr_flag_bitsILi8EEENST_INS5_IJNSA_ILi8EEESH_EEENS5_IJSH_SB_EEEEEEEvNS4_8identityES12_S1C_vS1D_EENS_8epilogue10collective6detail29Sm90TmaWarpSpecializedAdapterINS1G_15DefaultEpilogueISJ_SK_SK_NS1F_6thread17LinearCombinationISJ_Li1EffLNS1K_9ScaleType4KindE0ELNS_15FloatRoundStyleE2ESJ_EENS1_15EpilogueDefaultEEEEEvvEEEEvNT_6ParamsE --------------------------
	.section	.nv.constant0._ZN7cutlass13device_kernelINS_4gemm6kernel13GemmUniversalIN4cute5tupleIJiiiiEEENS1_10collective13CollectiveMmaINS1_37MainloopSm90TmaGmmaWarpSpecializedFP8ILi3ENS5_IJNS4_1CILi1EEESB_SB_EEENS1_35KernelTmaWarpSpecializedCooperativeEEENS5_IJNSA_ILi256EEENSA_ILi128EEENSA_ILi32EEEEEENS_12float_e5m2_tENS5_IJlSB_lEEESJ_SK_NS4_8TiledMMAINS4_8MMA_AtomIJNS4_4SM904GMMA31MMA_64x128x32_F32E5M2E5M2_SS_TNILNSO_7ScaleInE1ELSQ_1EEEEEENS4_6LayoutINS5_IJNSA_ILi2EEESB_SB_EEENS5_IJSB_NSA_ILi0EEESW_EEEEENS5_IJNS4_10UnderscoreESZ_SZ_EEEEENS4_13SM90_TMA_LOADENS4_14ComposedLayoutINS4_7SwizzleILi1ELi4ELi3EEENS4_18smem_ptr_flag_bitsILi8EEENST_INS5_IJNSA_ILi8EEESH_EEENS5_IJSH_SB_EEEEEEEvNS4_8identityES12_S1C_vS1D_EENS_8epilogue10collective6detail29Sm90TmaWarpSpecializedAdapterINS1G_15DefaultEpilogueISJ_SK_SK_NS1F_6thread17LinearCombinationISJ_Li1EffLNS1K_9ScaleType4KindE0ELNS_15FloatRoundStyleE2ESJ_EENS1_15EpilogueDefaultEEEEEvvEEEEvNT_6ParamsE,"a",@progbits
	.sectionflags	@""
	.align	4
.nv.constant0._ZN7cutlass13device_kernelINS_4gemm6kernel13GemmUniversalIN4cute5tupleIJiiiiEEENS1_10collective13CollectiveMmaINS1_37MainloopSm90TmaGmmaWarpSpecializedFP8ILi3ENS5_IJNS4_1CILi1EEESB_SB_EEENS1_35KernelTmaWarpSpecializedCooperativeEEENS5_IJNSA_ILi256EEENSA_ILi128EEENSA_ILi32EEEEEENS_12float_e5m2_tENS5_IJlSB_lEEESJ_SK_NS4_8TiledMMAINS4_8MMA_AtomIJNS4_4SM904GMMA31MMA_64x128x32_F32E5M2E5M2_SS_TNILNSO_7ScaleInE1ELSQ_1EEEEEENS4_6LayoutINS5_IJNSA_ILi2EEESB_SB_EEENS5_IJSB_NSA_ILi0EEESW_EEEEENS5_IJNS4_10UnderscoreESZ_SZ_EEEEENS4_13SM90_TMA_LOADENS4_14ComposedLayoutINS4_7SwizzleILi1ELi4ELi3EEENS4_18smem_ptr_flag_bitsILi8EEENST_INS5_IJNSA_ILi8EEESH_EEENS5_IJSH_SB_EEEEEEEvNS4_8identityES12_S1C_vS1D_EENS_8epilogue10collective6detail29Sm90TmaWarpSpecializedAdapterINS1G_15DefaultEpilogueISJ_SK_SK_NS1F_6thread17LinearCombinationISJ_Li1EffLNS1K_9ScaleType4KindE0ELNS_15FloatRoundStyleE2ESJ_EENS1_15EpilogueDefaultEEEEEvvEEEEvNT_6ParamsE:
	.zero		1664


//--------------------- SYMBOLS --------------------------

	.type		.nv.reservedSmem.offset0,@object
	.size		.nv.reservedSmem.offset0,0x4
